//
// Generated by NVIDIA NVVM Compiler
//
// Compiler Build ID: CL-36424714
// Cuda compilation tools, release 13.0, V13.0.88
// Based on NVVM 20.0.0
//

.version 9.0
.target sm_100
.address_size 64

	// .globl	cuResize

.visible .entry cuResize(
	.param .u64 .ptr .align 1 cuResize_param_0,
	.param .u64 .ptr .align 1 cuResize_param_1,
	.param .u32 cuResize_param_2,
	.param .u32 cuResize_param_3,
	.param .u32 cuResize_param_4,
	.param .u32 cuResize_param_5,
	.param .f32 cuResize_param_6,
	.param .f32 cuResize_param_7
)
{
	.reg .pred 	%p<34>;
	.reg .b16 	%rs<15>;
	.reg .b32 	%r<82>;
	.reg .b32 	%f<37>;
	.reg .b64 	%rd<103>;
	.reg .b64 	%fd<11>;

	ld.param.u64 	%rd26, [cuResize_param_0];
	ld.param.u64 	%rd27, [cuResize_param_1];
	ld.param.u32 	%r21, [cuResize_param_2];
	ld.param.u32 	%r22, [cuResize_param_3];
	ld.param.u32 	%r24, [cuResize_param_4];
	ld.param.u32 	%r23, [cuResize_param_5];
	ld.param.f32 	%f11, [cuResize_param_6];
	ld.param.f32 	%f12, [cuResize_param_7];
	mov.u32 	%r1, %ctaid.y;
	mov.u32 	%r2, %nctaid.z;
	mov.u32 	%r3, %ctaid.z;
	mov.u32 	%r25, %ntid.x;
	mov.u32 	%r26, %nctaid.x;
	mov.u32 	%r27, %tid.x;
	mov.u32 	%r28, %ctaid.x;
	mad.lo.s32 	%r29, %r1, %r25, %r27;
	mad.lo.s32 	%r30, %r29, %r26, %r28;
	mad.lo.s32 	%r4, %r30, %r2, %r3;
	mul.lo.s32 	%r31, %r25, %r26;
	mul.lo.s32 	%r32, %r31, %r2;
	rem.u32 	%r33, %r4, %r32;
	cvt.u64.u32 	%rd28, %r33;
	mul.lo.s32 	%r34, %r24, %r2;
	mul.lo.s32 	%r5, %r34, %r23;
	cvt.s64.s32 	%rd29, %r5;
	setp.ge.s64 	%p1, %rd28, %rd29;
	@%p1 bra 	$L__BB0_33;
	rem.u32 	%r36, %r4, %r5;
	mul.lo.s32 	%r6, %r23, %r2;
	div.s32 	%r7, %r36, %r6;
	mul.lo.s32 	%r37, %r7, %r6;
	sub.s32 	%r38, %r36, %r37;
	div.u32 	%r8, %r38, %r2;
	cvt.f64.f32 	%fd1, %f11;
	cvt.rn.f64.s32 	%fd2, %r7;
	add.f64 	%fd3, %fd2, 0d3FE0000000000000;
	mul.f64 	%fd4, %fd3, %fd1;
	cvt.rn.f32.f64 	%f1, %fd4;
	cvt.f64.f32 	%fd5, %f12;
	cvt.rn.f64.u32 	%fd6, %r8;
	add.f64 	%fd7, %fd6, 0d3FE0000000000000;
	mul.f64 	%fd8, %fd7, %fd5;
	cvt.rn.f32.f64 	%f2, %fd8;
	mov.b32 	%r9, %f1;
	abs.f32 	%f3, %f1;
	setp.nan.f32 	%p2, %f3, %f3;
	mov.b32 	%r35, -1;
	mov.u32 	%r80, %r35;
	@%p2 bra 	$L__BB0_8;
	setp.ge.f32 	%p3, %f1, 0f5F000000;
	mov.b32 	%r80, -2;
	@%p3 bra 	$L__BB0_8;
	setp.le.f32 	%p4, %f1, 0fDF000000;
	mov.u32 	%r80, %r35;
	@%p4 bra 	$L__BB0_8;
	shr.u32 	%r41, %r9, 23;
	and.b32  	%r10, %r41, 255;
	cvt.u64.u32 	%rd31, %r9;
	shl.b64 	%rd32, %rd31, 39;
	and.b64  	%rd33, %rd32, 4611685468671574016;
	or.b64  	%rd1, %rd33, 4611686018427387904;
	setp.lt.u32 	%p5, %r10, 126;
	mov.b64 	%rd93, 0;
	mov.u64 	%rd94, %rd93;
	@%p5 bra 	$L__BB0_7;
	setp.eq.s32 	%p6, %r10, 189;
	mov.u64 	%rd93, %rd1;
	@%p6 bra 	$L__BB0_7;
	add.s32 	%r42, %r10, -125;
	shl.b64 	%rd35, %rd1, %r42;
	sub.s32 	%r43, 189, %r10;
	shr.u64 	%rd93, %rd1, %r43;
	shr.u64 	%rd94, %rd35, 63;
$L__BB0_7:
	add.s64 	%rd36, %rd94, %rd93;
	setp.lt.s32 	%p7, %r9, 0;
	neg.s64 	%rd37, %rd36;
	selp.b64 	%rd38, %rd37, %rd36, %p7;
	cvt.u32.u64 	%r44, %rd38;
	add.s32 	%r80, %r44, -1;
$L__BB0_8:
	mov.b32 	%r13, %f2;
	abs.f32 	%f4, %f2;
	setp.nan.f32 	%p8, %f4, %f4;
	mov.b32 	%r45, -1;
	mov.u32 	%r81, %r45;
	@%p8 bra 	$L__BB0_15;
	setp.ge.f32 	%p9, %f2, 0f5F000000;
	mov.b32 	%r81, -2;
	@%p9 bra 	$L__BB0_15;
	setp.le.f32 	%p10, %f2, 0fDF000000;
	mov.u32 	%r81, %r45;
	@%p10 bra 	$L__BB0_15;
	shr.u32 	%r48, %r13, 23;
	and.b32  	%r14, %r48, 255;
	cvt.u64.u32 	%rd40, %r13;
	shl.b64 	%rd41, %rd40, 39;
	and.b64  	%rd42, %rd41, 4611685468671574016;
	or.b64  	%rd6, %rd42, 4611686018427387904;
	setp.lt.u32 	%p11, %r14, 126;
	mov.b64 	%rd95, 0;
	mov.u64 	%rd96, %rd95;
	@%p11 bra 	$L__BB0_14;
	setp.eq.s32 	%p12, %r14, 189;
	mov.u64 	%rd95, %rd6;
	@%p12 bra 	$L__BB0_14;
	add.s32 	%r49, %r14, -125;
	shl.b64 	%rd44, %rd6, %r49;
	sub.s32 	%r50, 189, %r14;
	shr.u64 	%rd95, %rd6, %r50;
	shr.u64 	%rd96, %rd44, 63;
$L__BB0_14:
	add.s64 	%rd45, %rd96, %rd95;
	setp.lt.s32 	%p13, %r13, 0;
	neg.s64 	%rd46, %rd45;
	selp.b64 	%rd47, %rd46, %rd45, %p13;
	cvt.u32.u64 	%r51, %rd47;
	add.s32 	%r81, %r51, -1;
$L__BB0_15:
	cvta.to.global.u64 	%rd48, %rd26;
	max.s32 	%r52, %r80, 0;
	max.s32 	%r53, %r81, 0;
	mul.lo.s32 	%r54, %r2, %r1;
	mul.lo.s32 	%r55, %r54, %r21;
	mul.lo.s32 	%r56, %r55, %r22;
	mul.lo.s32 	%r57, %r22, %r2;
	mad.lo.s32 	%r58, %r57, %r52, %r56;
	add.s32 	%r59, %r58, %r3;
	mad.lo.s32 	%r60, %r53, %r2, %r59;
	cvt.s64.s32 	%rd49, %r60;
	add.s32 	%r61, %r53, 1;
	add.s32 	%r62, %r60, %r2;
	cvt.s64.s32 	%rd50, %r62;
	add.s32 	%r63, %r52, 1;
	add.s32 	%r64, %r60, %r57;
	cvt.s64.s32 	%rd51, %r64;
	add.s32 	%r65, %r64, %r2;
	cvt.s64.s32 	%rd52, %r65;
	setp.lt.s32 	%p14, %r61, %r22;
	selp.b64 	%rd53, %rd50, %rd49, %p14;
	selp.b64 	%rd54, %rd52, %rd51, %p14;
	setp.lt.s32 	%p15, %r63, %r21;
	selp.b64 	%rd55, %rd51, %rd49, %p15;
	selp.b64 	%rd56, %rd54, %rd53, %p15;
	add.s64 	%rd57, %rd48, %rd49;
	ld.global.u8 	%rs1, [%rd57];
	add.s64 	%rd58, %rd48, %rd53;
	ld.global.u8 	%rs2, [%rd58];
	add.s64 	%rd59, %rd48, %rd55;
	ld.global.u8 	%rs3, [%rd59];
	add.s64 	%rd60, %rd48, %rd56;
	ld.global.u8 	%rs4, [%rd60];
	setp.nan.f32 	%p16, %f4, %f4;
	abs.f32 	%f14, %f2;
	setp.ge.f32 	%p17, %f14, 0f5F000000;
	mov.f32 	%f35, 0fDF000000;
	or.pred  	%p18, %p16, %p17;
	@%p18 bra 	$L__BB0_20;
	shr.u32 	%r66, %r13, 23;
	and.b32  	%r17, %r66, 255;
	cvt.u64.u32 	%rd62, %r13;
	shl.b64 	%rd63, %rd62, 39;
	and.b64  	%rd64, %rd63, 4611685468671574016;
	or.b64  	%rd11, %rd64, 4611686018427387904;
	setp.lt.u32 	%p19, %r17, 126;
	mov.b64 	%rd97, 0;
	mov.u64 	%rd98, %rd97;
	@%p19 bra 	$L__BB0_19;
	setp.eq.s32 	%p20, %r17, 189;
	mov.u64 	%rd97, %rd11;
	@%p20 bra 	$L__BB0_19;
	add.s32 	%r67, %r17, -125;
	shl.b64 	%rd66, %rd11, %r67;
	sub.s32 	%r68, 189, %r17;
	shr.u64 	%rd97, %rd11, %r68;
	shr.u64 	%rd98, %rd66, 63;
$L__BB0_19:
	add.s64 	%rd67, %rd98, %rd97;
	setp.lt.s32 	%p21, %r13, 0;
	neg.s64 	%rd68, %rd67;
	selp.b64 	%rd69, %rd68, %rd67, %p21;
	add.s64 	%rd70, %rd69, 1;
	cvt.rn.f32.s64 	%f35, %rd70;
$L__BB0_20:
	sub.f32 	%f7, %f35, %f2;
	setp.nan.f32 	%p22, %f3, %f3;
	abs.f32 	%f17, %f1;
	setp.ge.f32 	%p23, %f17, 0f5F000000;
	mov.f32 	%f36, 0fDF000000;
	or.pred  	%p24, %p23, %p22;
	@%p24 bra 	$L__BB0_25;
	shr.u32 	%r69, %r9, 23;
	and.b32  	%r18, %r69, 255;
	cvt.u64.u32 	%rd72, %r9;
	shl.b64 	%rd73, %rd72, 39;
	and.b64  	%rd74, %rd73, 4611685468671574016;
	or.b64  	%rd16, %rd74, 4611686018427387904;
	setp.lt.u32 	%p25, %r18, 126;
	mov.b64 	%rd99, 0;
	mov.u64 	%rd100, %rd99;
	@%p25 bra 	$L__BB0_24;
	setp.eq.s32 	%p26, %r18, 189;
	mov.u64 	%rd99, %rd16;
	@%p26 bra 	$L__BB0_24;
	add.s32 	%r70, %r18, -125;
	shl.b64 	%rd76, %rd16, %r70;
	sub.s32 	%r71, 189, %r18;
	shr.u64 	%rd99, %rd16, %r71;
	shr.u64 	%rd100, %rd76, 63;
$L__BB0_24:
	add.s64 	%rd77, %rd100, %rd99;
	setp.lt.s32 	%p27, %r9, 0;
	neg.s64 	%rd78, %rd77;
	selp.b64 	%rd79, %rd78, %rd77, %p27;
	add.s64 	%rd80, %rd79, 1;
	cvt.rn.f32.s64 	%f36, %rd80;
$L__BB0_25:
	mul.f32 	%f18, %f7, 0f3F000000;
	sub.f32 	%f19, %f36, %f1;
	mul.f32 	%f20, %f19, 0f3F000000;
	cvt.rn.f32.u16 	%f21, %rs2;
	neg.f32 	%f22, %f18;
	cvt.rn.f32.u16 	%f23, %rs1;
	fma.rn.f32 	%f24, %f22, %f23, %f23;
	fma.rn.f32 	%f25, %f18, %f21, %f24;
	cvt.f64.f32 	%fd9, %f25;
	cvt.rn.f32.u16 	%f26, %rs4;
	cvt.rn.f32.u16 	%f27, %rs3;
	fma.rn.f32 	%f28, %f22, %f27, %f27;
	fma.rn.f32 	%f29, %f18, %f26, %f28;
	cvt.f64.f32 	%fd10, %f29;
	cvt.rzi.s32.f64 	%r72, %fd9;
	cvt.rzi.s32.f64 	%r73, %fd10;
	cvt.rn.f32.s32 	%f30, %r73;
	neg.f32 	%f31, %f20;
	cvt.rn.f32.s32 	%f32, %r72;
	fma.rn.f32 	%f33, %f31, %f32, %f32;
	fma.rn.f32 	%f10, %f20, %f30, %f33;
	mov.b32 	%r19, %f10;
	abs.f32 	%f34, %f10;
	setp.nan.f32 	%p28, %f34, %f34;
	mov.b16 	%rs7, 0;
	mov.u16 	%rs14, %rs7;
	@%p28 bra 	$L__BB0_32;
	setp.ge.f32 	%p29, %f10, 0f5F000000;
	mov.b16 	%rs14, 255;
	@%p29 bra 	$L__BB0_32;
	setp.le.f32 	%p30, %f10, 0fDF000000;
	mov.u16 	%rs14, %rs7;
	@%p30 bra 	$L__BB0_32;
	shr.u32 	%r74, %r19, 23;
	and.b32  	%r20, %r74, 255;
	cvt.u64.u32 	%rd82, %r19;
	shl.b64 	%rd83, %rd82, 39;
	and.b64  	%rd84, %rd83, 4611685468671574016;
	or.b64  	%rd21, %rd84, 4611686018427387904;
	setp.lt.u32 	%p31, %r20, 126;
	mov.b64 	%rd101, 0;
	mov.u64 	%rd102, %rd101;
	@%p31 bra 	$L__BB0_31;
	setp.eq.s32 	%p32, %r20, 189;
	mov.u64 	%rd101, %rd21;
	@%p32 bra 	$L__BB0_31;
	add.s32 	%r75, %r20, -125;
	shl.b64 	%rd86, %rd21, %r75;
	sub.s32 	%r76, 189, %r20;
	shr.u64 	%rd101, %rd21, %r76;
	shr.u64 	%rd102, %rd86, 63;
$L__BB0_31:
	add.s64 	%rd87, %rd102, %rd101;
	setp.lt.s32 	%p33, %r19, 0;
	neg.s64 	%rd88, %rd87;
	selp.b64 	%rd89, %rd88, %rd87, %p33;
	cvt.u16.u64 	%rs14, %rd89;
$L__BB0_32:
	mad.lo.s32 	%r77, %r5, %r1, %r3;
	mad.lo.s32 	%r78, %r7, %r6, %r77;
	mad.lo.s32 	%r79, %r8, %r2, %r78;
	cvt.s64.s32 	%rd90, %r79;
	cvta.to.global.u64 	%rd91, %rd27;
	add.s64 	%rd92, %rd91, %rd90;
	st.global.u8 	[%rd92], %rs14;
$L__BB0_33:
	ret;

}
	// .globl	cuResize_fp
.visible .entry cuResize_fp(
	.param .u64 .ptr .align 1 cuResize_fp_param_0,
	.param .u64 .ptr .align 1 cuResize_fp_param_1,
	.param .u32 cuResize_fp_param_2,
	.param .u32 cuResize_fp_param_3,
	.param .u32 cuResize_fp_param_4,
	.param .u32 cuResize_fp_param_5,
	.param .f32 cuResize_fp_param_6,
	.param .f32 cuResize_fp_param_7,
	.param .u8 cuResize_fp_param_8
)
{
	.local .align 4 .b8 	__local_depot1[24];
	.reg .b64 	%SP;
	.reg .b64 	%SPL;
	.reg .pred 	%p<35>;
	.reg .b16 	%rs<12>;
	.reg .b32 	%r<94>;
	.reg .b32 	%f<45>;
	.reg .b64 	%rd<112>;
	.reg .b64 	%fd<19>;

	mov.u64 	%SPL, __local_depot1;
	ld.param.u32 	%r21, [cuResize_fp_param_2];
	ld.param.u32 	%r22, [cuResize_fp_param_3];
	ld.param.u32 	%r24, [cuResize_fp_param_4];
	ld.param.u32 	%r23, [cuResize_fp_param_5];
	ld.param.f32 	%f14, [cuResize_fp_param_6];
	ld.param.f32 	%f15, [cuResize_fp_param_7];
	ld.param.s8 	%rs5, [cuResize_fp_param_8];
	mov.u32 	%r1, %ctaid.y;
	mov.u32 	%r2, %nctaid.z;
	mov.u32 	%r3, %ctaid.z;
	mov.u32 	%r25, %ntid.x;
	mov.u32 	%r26, %nctaid.x;
	mov.u32 	%r27, %tid.x;
	mov.u32 	%r28, %ctaid.x;
	mad.lo.s32 	%r29, %r1, %r25, %r27;
	mad.lo.s32 	%r30, %r29, %r26, %r28;
	mad.lo.s32 	%r4, %r30, %r2, %r3;
	mul.lo.s32 	%r31, %r25, %r26;
	mul.lo.s32 	%r32, %r31, %r2;
	rem.u32 	%r33, %r4, %r32;
	cvt.u64.u32 	%rd28, %r33;
	mul.lo.s32 	%r34, %r24, %r2;
	mul.lo.s32 	%r5, %r34, %r23;
	cvt.s64.s32 	%rd29, %r5;
	setp.ge.s64 	%p1, %rd28, %rd29;
	@%p1 bra 	$L__BB1_36;
	rem.u32 	%r36, %r4, %r5;
	mul.lo.s32 	%r6, %r23, %r2;
	div.s32 	%r7, %r36, %r6;
	mul.lo.s32 	%r37, %r7, %r6;
	sub.s32 	%r38, %r36, %r37;
	div.u32 	%r8, %r38, %r2;
	cvt.f64.f32 	%fd3, %f14;
	cvt.rn.f64.s32 	%fd4, %r7;
	add.f64 	%fd5, %fd4, 0d3FE0000000000000;
	mul.f64 	%fd6, %fd5, %fd3;
	cvt.rn.f32.f64 	%f1, %fd6;
	cvt.f64.f32 	%fd7, %f15;
	cvt.rn.f64.u32 	%fd8, %r8;
	add.f64 	%fd9, %fd8, 0d3FE0000000000000;
	mul.f64 	%fd10, %fd9, %fd7;
	cvt.rn.f32.f64 	%f2, %fd10;
	mov.b32 	%r9, %f1;
	abs.f32 	%f3, %f1;
	setp.nan.f32 	%p2, %f3, %f3;
	mov.b32 	%r35, -1;
	mov.u32 	%r92, %r35;
	@%p2 bra 	$L__BB1_8;
	setp.ge.f32 	%p3, %f1, 0f5F000000;
	mov.b32 	%r92, -2;
	@%p3 bra 	$L__BB1_8;
	setp.le.f32 	%p4, %f1, 0fDF000000;
	mov.u32 	%r92, %r35;
	@%p4 bra 	$L__BB1_8;
	shr.u32 	%r41, %r9, 23;
	and.b32  	%r10, %r41, 255;
	cvt.u64.u32 	%rd31, %r9;
	shl.b64 	%rd32, %rd31, 39;
	and.b64  	%rd33, %rd32, 4611685468671574016;
	or.b64  	%rd1, %rd33, 4611686018427387904;
	setp.lt.u32 	%p5, %r10, 126;
	mov.b64 	%rd102, 0;
	mov.u64 	%rd103, %rd102;
	@%p5 bra 	$L__BB1_7;
	setp.eq.s32 	%p6, %r10, 189;
	mov.u64 	%rd102, %rd1;
	@%p6 bra 	$L__BB1_7;
	add.s32 	%r42, %r10, -125;
	shl.b64 	%rd35, %rd1, %r42;
	sub.s32 	%r43, 189, %r10;
	shr.u64 	%rd102, %rd1, %r43;
	shr.u64 	%rd103, %rd35, 63;
$L__BB1_7:
	add.s64 	%rd36, %rd103, %rd102;
	setp.lt.s32 	%p7, %r9, 0;
	neg.s64 	%rd37, %rd36;
	selp.b64 	%rd38, %rd37, %rd36, %p7;
	cvt.u32.u64 	%r45, %rd38;
	add.s32 	%r92, %r45, -1;
$L__BB1_8:
	abs.f32 	%f4, %f2;
	setp.nan.f32 	%p8, %f4, %f4;
	mov.b32 	%r46, -1;
	mov.u32 	%r93, %r46;
	@%p8 bra 	$L__BB1_15;
	setp.ge.f32 	%p9, %f2, 0f5F000000;
	mov.b32 	%r93, -2;
	@%p9 bra 	$L__BB1_15;
	setp.le.f32 	%p10, %f2, 0fDF000000;
	mov.u32 	%r93, %r46;
	@%p10 bra 	$L__BB1_15;
	mov.b32 	%r49, %f2;
	shr.u32 	%r50, %r49, 23;
	and.b32  	%r13, %r50, 255;
	cvt.u64.u32 	%rd40, %r49;
	shl.b64 	%rd41, %rd40, 39;
	and.b64  	%rd42, %rd41, 4611685468671574016;
	or.b64  	%rd6, %rd42, 4611686018427387904;
	setp.lt.u32 	%p11, %r13, 126;
	mov.b64 	%rd104, 0;
	mov.u64 	%rd105, %rd104;
	@%p11 bra 	$L__BB1_14;
	setp.eq.s32 	%p12, %r13, 189;
	mov.u64 	%rd104, %rd6;
	@%p12 bra 	$L__BB1_14;
	add.s32 	%r51, %r13, -125;
	shl.b64 	%rd44, %rd6, %r51;
	sub.s32 	%r52, 189, %r13;
	shr.u64 	%rd104, %rd6, %r52;
	shr.u64 	%rd105, %rd44, 63;
$L__BB1_14:
	add.s64 	%rd45, %rd105, %rd104;
	setp.lt.s32 	%p13, %r49, 0;
	neg.s64 	%rd46, %rd45;
	selp.b64 	%rd47, %rd46, %rd45, %p13;
	cvt.u32.u64 	%r54, %rd47;
	add.s32 	%r93, %r54, -1;
$L__BB1_15:
	ld.param.u64 	%rd100, [cuResize_fp_param_0];
	cvta.to.global.u64 	%rd48, %rd100;
	max.s32 	%r55, %r92, 0;
	max.s32 	%r56, %r93, 0;
	mul.lo.s32 	%r57, %r2, %r1;
	mul.lo.s32 	%r58, %r57, %r21;
	mul.lo.s32 	%r59, %r58, %r22;
	mul.lo.s32 	%r60, %r22, %r2;
	mad.lo.s32 	%r61, %r60, %r55, %r59;
	add.s32 	%r62, %r61, %r3;
	mad.lo.s32 	%r63, %r56, %r2, %r62;
	cvt.s64.s32 	%rd49, %r63;
	add.s32 	%r64, %r56, 1;
	add.s32 	%r65, %r63, %r2;
	cvt.s64.s32 	%rd50, %r65;
	add.s32 	%r66, %r55, 1;
	add.s32 	%r67, %r63, %r60;
	cvt.s64.s32 	%rd51, %r67;
	add.s32 	%r68, %r67, %r2;
	cvt.s64.s32 	%rd52, %r68;
	setp.lt.s32 	%p14, %r64, %r22;
	selp.b64 	%rd53, %rd50, %rd49, %p14;
	selp.b64 	%rd54, %rd52, %rd51, %p14;
	setp.lt.s32 	%p15, %r66, %r21;
	selp.b64 	%rd55, %rd51, %rd49, %p15;
	selp.b64 	%rd56, %rd54, %rd53, %p15;
	add.s64 	%rd57, %rd48, %rd49;
	ld.global.u8 	%rs1, [%rd57];
	add.s64 	%rd58, %rd48, %rd53;
	ld.global.u8 	%rs2, [%rd58];
	add.s64 	%rd59, %rd48, %rd55;
	ld.global.u8 	%rs3, [%rd59];
	add.s64 	%rd60, %rd48, %rd56;
	ld.global.u8 	%rs4, [%rd60];
	setp.nan.f32 	%p16, %f4, %f4;
	abs.f32 	%f17, %f2;
	setp.ge.f32 	%p17, %f17, 0f5F000000;
	mov.f32 	%f42, 0fDF000000;
	or.pred  	%p18, %p16, %p17;
	@%p18 bra 	$L__BB1_20;
	mov.b32 	%r69, %f2;
	shr.u32 	%r70, %r69, 23;
	and.b32  	%r16, %r70, 255;
	cvt.u64.u32 	%rd62, %r69;
	shl.b64 	%rd63, %rd62, 39;
	and.b64  	%rd64, %rd63, 4611685468671574016;
	or.b64  	%rd11, %rd64, 4611686018427387904;
	setp.lt.u32 	%p19, %r16, 126;
	mov.b64 	%rd106, 0;
	mov.u64 	%rd107, %rd106;
	@%p19 bra 	$L__BB1_19;
	setp.eq.s32 	%p20, %r16, 189;
	mov.u64 	%rd106, %rd11;
	@%p20 bra 	$L__BB1_19;
	add.s32 	%r71, %r16, -125;
	shl.b64 	%rd66, %rd11, %r71;
	sub.s32 	%r72, 189, %r16;
	shr.u64 	%rd106, %rd11, %r72;
	shr.u64 	%rd107, %rd66, 63;
$L__BB1_19:
	add.s64 	%rd67, %rd107, %rd106;
	setp.lt.s32 	%p21, %r69, 0;
	neg.s64 	%rd68, %rd67;
	selp.b64 	%rd69, %rd68, %rd67, %p21;
	add.s64 	%rd70, %rd69, 1;
	cvt.rn.f32.s64 	%f42, %rd70;
$L__BB1_20:
	sub.f32 	%f7, %f42, %f2;
	setp.nan.f32 	%p22, %f3, %f3;
	abs.f32 	%f20, %f1;
	setp.ge.f32 	%p23, %f20, 0f5F000000;
	mov.f32 	%f43, 0fDF000000;
	or.pred  	%p24, %p23, %p22;
	@%p24 bra 	$L__BB1_25;
	shr.u32 	%r75, %r9, 23;
	and.b32  	%r17, %r75, 255;
	cvt.u64.u32 	%rd72, %r9;
	shl.b64 	%rd73, %rd72, 39;
	and.b64  	%rd74, %rd73, 4611685468671574016;
	or.b64  	%rd16, %rd74, 4611686018427387904;
	setp.lt.u32 	%p25, %r17, 126;
	mov.b64 	%rd108, 0;
	mov.u64 	%rd109, %rd108;
	@%p25 bra 	$L__BB1_24;
	setp.eq.s32 	%p26, %r17, 189;
	mov.u64 	%rd108, %rd16;
	@%p26 bra 	$L__BB1_24;
	add.s32 	%r76, %r17, -125;
	shl.b64 	%rd76, %rd16, %r76;
	sub.s32 	%r77, 189, %r17;
	shr.u64 	%rd108, %rd16, %r77;
	shr.u64 	%rd109, %rd76, 63;
$L__BB1_24:
	add.s64 	%rd77, %rd109, %rd108;
	setp.lt.s32 	%p27, %r9, 0;
	neg.s64 	%rd78, %rd77;
	selp.b64 	%rd79, %rd78, %rd77, %p27;
	add.s64 	%rd80, %rd79, 1;
	cvt.rn.f32.s64 	%f43, %rd80;
$L__BB1_25:
	mul.f32 	%f21, %f7, 0f3F000000;
	sub.f32 	%f22, %f43, %f1;
	mul.f32 	%f23, %f22, 0f3F000000;
	cvt.rn.f32.u16 	%f24, %rs2;
	neg.f32 	%f25, %f21;
	cvt.rn.f32.u16 	%f26, %rs1;
	fma.rn.f32 	%f27, %f25, %f26, %f26;
	fma.rn.f32 	%f28, %f21, %f24, %f27;
	cvt.f64.f32 	%fd12, %f28;
	cvt.rn.f32.u16 	%f29, %rs4;
	cvt.rn.f32.u16 	%f30, %rs3;
	fma.rn.f32 	%f31, %f25, %f30, %f30;
	fma.rn.f32 	%f32, %f21, %f29, %f31;
	cvt.f64.f32 	%fd13, %f32;
	cvt.rzi.s32.f64 	%r79, %fd12;
	cvt.rzi.s32.f64 	%r80, %fd13;
	cvt.rn.f32.s32 	%f33, %r80;
	neg.f32 	%f34, %f23;
	cvt.rn.f32.s32 	%f35, %r79;
	fma.rn.f32 	%f36, %f34, %f35, %f35;
	fma.rn.f32 	%f10, %f23, %f33, %f36;
	mov.b32 	%r18, %f10;
	abs.f32 	%f37, %f10;
	setp.nan.f32 	%p28, %f37, %f37;
	mov.f64 	%fd11, 0d0000000000000000;
	mov.f64 	%fd18, %fd11;
	@%p28 bra 	$L__BB1_32;
	setp.ge.f32 	%p29, %f10, 0f5F000000;
	mov.f64 	%fd18, 0d406FE00000000000;
	@%p29 bra 	$L__BB1_32;
	setp.le.f32 	%p30, %f10, 0fDF000000;
	mov.f64 	%fd18, %fd11;
	@%p30 bra 	$L__BB1_32;
	shr.u32 	%r81, %r18, 23;
	and.b32  	%r19, %r81, 255;
	cvt.u64.u32 	%rd82, %r18;
	shl.b64 	%rd83, %rd82, 39;
	and.b64  	%rd84, %rd83, 4611685468671574016;
	or.b64  	%rd21, %rd84, 4611686018427387904;
	setp.lt.u32 	%p31, %r19, 126;
	mov.b64 	%rd110, 0;
	mov.u64 	%rd111, %rd110;
	@%p31 bra 	$L__BB1_31;
	setp.eq.s32 	%p32, %r19, 189;
	mov.u64 	%rd110, %rd21;
	@%p32 bra 	$L__BB1_31;
	add.s32 	%r82, %r19, -125;
	shl.b64 	%rd86, %rd21, %r82;
	sub.s32 	%r83, 189, %r19;
	shr.u64 	%rd110, %rd21, %r83;
	shr.u64 	%rd111, %rd86, 63;
$L__BB1_31:
	add.s64 	%rd87, %rd111, %rd110;
	setp.lt.s32 	%p33, %r18, 0;
	neg.s64 	%rd88, %rd87;
	selp.b64 	%rd89, %rd88, %rd87, %p33;
	cvt.u16.u64 	%rs10, %rd89;
	and.b16  	%rs11, %rs10, 255;
	cvt.rn.f64.u16 	%fd18, %rs11;
$L__BB1_32:
	mad.lo.s32 	%r84, %r5, %r1, %r3;
	mad.lo.s32 	%r85, %r7, %r6, %r84;
	mad.lo.s32 	%r20, %r8, %r2, %r85;
	setp.eq.s16 	%p34, %rs5, 0;
	@%p34 bra 	$L__BB1_34;
	add.u64 	%rd91, %SPL, 0;
	add.u64 	%rd93, %SPL, 12;
	mov.b32 	%r86, 1056461292;
	st.local.u32 	[%rd91], %r86;
	mov.b32 	%r87, 1055488213;
	st.local.u32 	[%rd91+4], %r87;
	mov.b32 	%r88, 1053810491;
	st.local.u32 	[%rd91+8], %r88;
	mov.b32 	%r89, 1047166714;
	st.local.u32 	[%rd93], %r89;
	mov.b32 	%r90, 1046831170;
	st.local.u32 	[%rd93+4], %r90;
	mov.b32 	%r91, 1046898278;
	st.local.u32 	[%rd93+8], %r91;
	div.rn.f64 	%fd16, %fd18, 0d406FE00000000000;
	cvt.rn.f32.f64 	%f38, %fd16;
	mul.wide.u32 	%rd94, %r3, 4;
	add.s64 	%rd95, %rd91, %rd94;
	ld.local.f32 	%f39, [%rd95];
	sub.f32 	%f40, %f38, %f39;
	add.s64 	%rd96, %rd93, %rd94;
	ld.local.f32 	%f41, [%rd96];
	div.rn.f32 	%f44, %f40, %f41;
	bra.uni 	$L__BB1_35;
$L__BB1_34:
	div.rn.f64 	%fd17, %fd18, 0d406FE00000000000;
	cvt.rn.f32.f64 	%f44, %fd17;
$L__BB1_35:
	ld.param.u64 	%rd101, [cuResize_fp_param_1];
	cvta.to.global.u64 	%rd97, %rd101;
	mul.wide.s32 	%rd98, %r20, 4;
	add.s64 	%rd99, %rd97, %rd98;
	st.global.f32 	[%rd99], %f44;
$L__BB1_36:
	ret;

}


// ===== COMPILED SASS (sm_100) =====

	.target	sm_100

	.elftype	@"ET_EXEC"


//--------------------- .note.nv.tkinfo           --------------------------
	.section	.note.nv.tkinfo,"",@"SHT_NOTE"
	.sectionflags	@"SHF_NOTE_NV_TKINFO"
	.tkinfo
        /*0018*/ 	.word	0x00000002
        /*0030*/ 	.string	""
        /*0030*/ 	.string	"ptxas"
        /*0030*/ 	.string	"Cuda compilation tools, release 13.0, V13.0.88"
        /*0030*/ 	.string	"Build cuda_13.0.r13.0/compiler.36424714_0"
        /*0030*/ 	.string	"-arch sm_100 -m 64 "



//--------------------- .note.nv.cuinfo           --------------------------
	.section	.note.nv.cuinfo,"",@"SHT_NOTE"
	.sectionflags	@"SHF_NOTE_NV_CUINFO"
        /*0018*/ 	.short	0x0002
        /*001a*/ 	.short	0x0064
        /*001c*/ 	.short	0x0082
	.zero		2


//--------------------- .nv.info                  --------------------------
	.section	.nv.info,"",@"SHT_CUDA_INFO"
	.align	4


	//----- nvinfo : EIATTR_REGCOUNT
	.align		4
        /*0000*/ 	.byte	0x04, 0x2f
        /*0002*/ 	.short	(.L_1 - .L_0)
	.align		4
.L_0:
        /*0004*/ 	.word	index@(cuResize)
        /*0008*/ 	.word	0x00000015


	//----- nvinfo : EIATTR_FRAME_SIZE
	.align		4
.L_1:
        /*000c*/ 	.byte	0x04, 0x11
        /*000e*/ 	.short	(.L_3 - .L_2)
	.align		4
.L_2:
        /*0010*/ 	.word	index@(cuResize)
        /*0014*/ 	.word	0x00000000


	//----- nvinfo : EIATTR_REGCOUNT
	.align		4
.L_3:
        /*0018*/ 	.byte	0x04, 0x2f
        /*001a*/ 	.short	(.L_5 - .L_4)
	.align		4
.L_4:
        /*001c*/ 	.word	index@(cuResize_fp)
        /*0020*/ 	.word	0x0000001a


	//----- nvinfo : EIATTR_FRAME_SIZE
	.align		4
.L_5:
        /*0024*/ 	.byte	0x04, 0x11
        /*0026*/ 	.short	(.L_7 - .L_6)
	.align		4
.L_6:
        /*0028*/ 	.word	index@($__internal_1_$__cuda_sm3x_div_rn_noftz_f32_slowpath)
        /*002c*/ 	.word	0x00000000


	//----- nvinfo : EIATTR_FRAME_SIZE
	.align		4
.L_7:
        /*0030*/ 	.byte	0x04, 0x11
        /*0032*/ 	.short	(.L_9 - .L_8)
	.align		4
.L_8:
        /*0034*/ 	.word	index@($__internal_0_$__cuda_sm20_div_rn_f64_full)
        /*0038*/ 	.word	0x00000000


	//----- nvinfo : EIATTR_FRAME_SIZE
	.align		4
.L_9:
        /*003c*/ 	.byte	0x04, 0x11
        /*003e*/ 	.short	(.L_11 - .L_10)
	.align		4
.L_10:
        /*0040*/ 	.word	index@(cuResize_fp)
        /*0044*/ 	.word	0x00000000


	//----- nvinfo : EIATTR_MIN_STACK_SIZE
	.align		4
.L_11:
        /*0048*/ 	.byte	0x04, 0x12
        /*004a*/ 	.short	(.L_13 - .L_12)
	.align		4
.L_12:
        /*004c*/ 	.word	index@(cuResize_fp)
        /*0050*/ 	.word	0x00000000


	//----- nvinfo : EIATTR_MIN_STACK_SIZE
	.align		4
.L_13:
        /*0054*/ 	.byte	0x04, 0x12
        /*0056*/ 	.short	(.L_15 - .L_14)
	.align		4
.L_14:
        /*0058*/ 	.word	index@(cuResize)
        /*005c*/ 	.word	0x00000000
.L_15:


//--------------------- .nv.compat                --------------------------
	.section	.nv.compat,"",@"SHT_CUDA_COMPAT_INFO"
	.align	4
        /*0000*/ 	.byte	0x02, 0x09, 0x00, 0x00, 0x02, 0x02, 0x01, 0x00, 0x02, 0x05, 0x05, 0x00, 0x03, 0x07, 0x01, 0x01
        /*0010*/ 	.byte	0x02, 0x03, 0x00, 0x00, 0x02, 0x06, 0x01, 0x00, 0x04, 0x0b, 0x08, 0x00, 0x01, 0x00, 0x00, 0x00
        /*0020*/ 	.byte	0x00, 0x00, 0x00, 0x00


//--------------------- .nv.info.cuResize_fp      --------------------------
	.section	.nv.info.cuResize_fp,"",@"SHT_CUDA_INFO"
	.sectionflags	@""
	.align	4


	//----- nvinfo : EIATTR_CUDA_API_VERSION
	.align		4
        /*0000*/ 	.byte	0x04, 0x37
        /*0002*/ 	.short	(.L_17 - .L_16)
.L_16:
        /*0004*/ 	.word	0x00000082


	//----- nvinfo : EIATTR_KPARAM_INFO
	.align		4
.L_17:
        /*0008*/ 	.byte	0x04, 0x17
        /*000a*/ 	.short	(.L_19 - .L_18)
.L_18:
        /*000c*/ 	.word	0x00000000
        /*0010*/ 	.short	0x0008
        /*0012*/ 	.short	0x0028
        /*0014*/ 	.byte	0x00, 0xf0, 0x05, 0x00


	//----- nvinfo : EIATTR_KPARAM_INFO
	.align		4
.L_19:
        /*0018*/ 	.byte	0x04, 0x17
        /*001a*/ 	.short	(.L_21 - .L_20)
.L_20:
        /*001c*/ 	.word	0x00000000
        /*0020*/ 	.short	0x0007
        /*0022*/ 	.short	0x0024
        /*0024*/ 	.byte	0x00, 0xf0, 0x11, 0x00


	//----- nvinfo : EIATTR_KPARAM_INFO
	.align		4
.L_21:
        /*0028*/ 	.byte	0x04, 0x17
        /*002a*/ 	.short	(.L_23 - .L_22)
.L_22:
        /*002c*/ 	.word	0x00000000
        /*0030*/ 	.short	0x0006
        /*0032*/ 	.short	0x0020
        /*0034*/ 	.byte	0x00, 0xf0, 0x11, 0x00


	//----- nvinfo : EIATTR_KPARAM_INFO
	.align		4
.L_23:
        /*0038*/ 	.byte	0x04, 0x17
        /*003a*/ 	.short	(.L_25 - .L_24)
.L_24:
        /*003c*/ 	.word	0x00000000
        /*0040*/ 	.short	0x0005
        /*0042*/ 	.short	0x001c
        /*0044*/ 	.byte	0x00, 0xf0, 0x11, 0x00


	//----- nvinfo : EIATTR_KPARAM_INFO
	.align		4
.L_25:
        /*0048*/ 	.byte	0x04, 0x17
        /*004a*/ 	.short	(.L_27 - .L_26)
.L_26:
        /*004c*/ 	.word	0x00000000
        /*0050*/ 	.short	0x0004
        /*0052*/ 	.short	0x0018
        /*0054*/ 	.byte	0x00, 0xf0, 0x11, 0x00


	//----- nvinfo : EIATTR_KPARAM_INFO
	.align		4
.L_27:
        /*0058*/ 	.byte	0x04, 0x17
        /*005a*/ 	.short	(.L_29 - .L_28)
.L_28:
        /*005c*/ 	.word	0x00000000
        /*0060*/ 	.short	0x0003
        /*0062*/ 	.short	0x0014
        /*0064*/ 	.byte	0x00, 0xf0, 0x11, 0x00


	//----- nvinfo : EIATTR_KPARAM_INFO
	.align		4
.L_29:
        /*0068*/ 	.byte	0x04, 0x17
        /*006a*/ 	.short	(.L_31 - .L_30)
.L_30:
        /*006c*/ 	.word	0x00000000
        /*0070*/ 	.short	0x0002
        /*0072*/ 	.short	0x0010
        /*0074*/ 	.byte	0x00, 0xf0, 0x11, 0x00


	//----- nvinfo : EIATTR_KPARAM_INFO
	.align		4
.L_31:
        /*0078*/ 	.byte	0x04, 0x17
        /*007a*/ 	.short	(.L_33 - .L_32)
.L_32:
        /*007c*/ 	.word	0x00000000
        /*0080*/ 	.short	0x0001
        /*0082*/ 	.short	0x0008
        /*0084*/ 	.byte	0x00, 0xf5, 0x21, 0x00


	//----- nvinfo : EIATTR_KPARAM_INFO
	.align		4
.L_33:
        /*0088*/ 	.byte	0x04, 0x17
        /*008a*/ 	.short	(.L_35 - .L_34)
.L_34:
        /*008c*/ 	.word	0x00000000
        /*0090*/ 	.short	0x0000
        /*0092*/ 	.short	0x0000
        /*0094*/ 	.byte	0x00, 0xf5, 0x21, 0x00


	//----- nvinfo : EIATTR_SPARSE_MMA_MASK
	.align		4
.L_35:
        /*0098*/ 	.byte	0x03, 0x50
        /*009a*/ 	.short	0x0000


	//----- nvinfo : EIATTR_MAXREG_COUNT
	.align		4
        /*009c*/ 	.byte	0x03, 0x1b
        /*009e*/ 	.short	0x00ff


	//----- nvinfo : EIATTR_MERCURY_ISA_VERSION
	.align		4
        /*00a0*/ 	.byte	0x03, 0x5f
        /*00a2*/ 	.short	0x0101


	//----- nvinfo : EIATTR_VRC_CTA_INIT_COUNT
	.align		4
        /*00a4*/ 	.byte	0x02, 0x4a
	.zero		1
	.zero		1


	//----- nvinfo : EIATTR_EXIT_INSTR_OFFSETS
	.align		4
        /*00a8*/ 	.byte	0x04, 0x1c
        /*00aa*/ 	.short	(.L_37 - .L_36)


	//   ....[0]....
.L_36:
        /*00ac*/ 	.word	0x00000240


	//   ....[1]....
        /*00b0*/ 	.word	0x00001b70


	//----- nvinfo : EIATTR_CRS_STACK_SIZE
	.align		4
.L_37:
        /*00b4*/ 	.byte	0x04, 0x1e
        /*00b6*/ 	.short	(.L_39 - .L_38)
.L_38:
        /*00b8*/ 	.word	0x00000000


	//----- nvinfo : EIATTR_CBANK_PARAM_SIZE
	.align		4
.L_39:
        /*00bc*/ 	.byte	0x03, 0x19
        /*00be*/ 	.short	0x0029


	//----- nvinfo : EIATTR_PARAM_CBANK
	.align		4
        /*00c0*/ 	.byte	0x04, 0x0a
        /*00c2*/ 	.short	(.L_41 - .L_40)
	.align		4
.L_40:
        /*00c4*/ 	.word	index@(.nv.constant0.cuResize_fp)
        /*00c8*/ 	.short	0x0380
        /*00ca*/ 	.short	0x0029


	//----- nvinfo : EIATTR_SW_WAR
	.align		4
.L_41:
        /*00cc*/ 	.byte	0x04, 0x36
        /*00ce*/ 	.short	(.L_43 - .L_42)
.L_42:
        /*00d0*/ 	.word	0x00000008
.L_43:


//--------------------- .nv.info.cuResize         --------------------------
	.section	.nv.info.cuResize,"",@"SHT_CUDA_INFO"
	.sectionflags	@""
	.align	4


	//----- nvinfo : EIATTR_CUDA_API_VERSION
	.align		4
        /*0000*/ 	.byte	0x04, 0x37
        /*0002*/ 	.short	(.L_45 - .L_44)
.L_44:
        /*0004*/ 	.word	0x00000082


	//----- nvinfo : EIATTR_KPARAM_INFO
	.align		4
.L_45:
        /*0008*/ 	.byte	0x04, 0x17
        /*000a*/ 	.short	(.L_47 - .L_46)
.L_46:
        /*000c*/ 	.word	0x00000000
        /*0010*/ 	.short	0x0007
        /*0012*/ 	.short	0x0024
        /*0014*/ 	.byte	0x00, 0xf0, 0x11, 0x00


	//----- nvinfo : EIATTR_KPARAM_INFO
	.align		4
.L_47:
        /*0018*/ 	.byte	0x04, 0x17
        /*001a*/ 	.short	(.L_49 - .L_48)
.L_48:
        /*001c*/ 	.word	0x00000000
        /*0020*/ 	.short	0x0006
        /*0022*/ 	.short	0x0020
        /*0024*/ 	.byte	0x00, 0xf0, 0x11, 0x00


	//----- nvinfo : EIATTR_KPARAM_INFO
	.align		4
.L_49:
        /*0028*/ 	.byte	0x04, 0x17
        /*002a*/ 	.short	(.L_51 - .L_50)
.L_50:
        /*002c*/ 	.word	0x00000000
        /*0030*/ 	.short	0x0005
        /*0032*/ 	.short	0x001c
        /*0034*/ 	.byte	0x00, 0xf0, 0x11, 0x00


	//----- nvinfo : EIATTR_KPARAM_INFO
	.align		4
.L_51:
        /*0038*/ 	.byte	0x04, 0x17
        /*003a*/ 	.short	(.L_53 - .L_52)
.L_52:
        /*003c*/ 	.word	0x00000000
        /*0040*/ 	.short	0x0004
        /*0042*/ 	.short	0x0018
        /*0044*/ 	.byte	0x00, 0xf0, 0x11, 0x00


	//----- nvinfo : EIATTR_KPARAM_INFO
	.align		4
.L_53:
        /*0048*/ 	.byte	0x04, 0x17
        /*004a*/ 	.short	(.L_55 - .L_54)
.L_54:
        /*004c*/ 	.word	0x00000000
        /*0050*/ 	.short	0x0003
        /*0052*/ 	.short	0x0014
        /*0054*/ 	.byte	0x00, 0xf0, 0x11, 0x00


	//----- nvinfo : EIATTR_KPARAM_INFO
	.align		4
.L_55:
        /*0058*/ 	.byte	0x04, 0x17
        /*005a*/ 	.short	(.L_57 - .L_56)
.L_56:
        /*005c*/ 	.word	0x00000000
        /*0060*/ 	.short	0x0002
        /*0062*/ 	.short	0x0010
        /*0064*/ 	.byte	0x00, 0xf0, 0x11, 0x00


	//----- nvinfo : EIATTR_KPARAM_INFO
	.align		4
.L_57:
        /*0068*/ 	.byte	0x04, 0x17
        /*006a*/ 	.short	(.L_59 - .L_58)
.L_58:
        /*006c*/ 	.word	0x00000000
        /*0070*/ 	.short	0x0001
        /*0072*/ 	.short	0x0008
        /*0074*/ 	.byte	0x00, 0xf5, 0x21, 0x00


	//----- nvinfo : EIATTR_KPARAM_INFO
	.align		4
.L_59:
        /*0078*/ 	.byte	0x04, 0x17
        /*007a*/ 	.short	(.L_61 - .L_60)
.L_60:
        /*007c*/ 	.word	0x00000000
        /*0080*/ 	.short	0x0000
        /*0082*/ 	.short	0x0000
        /*0084*/ 	.byte	0x00, 0xf5, 0x21, 0x00


	//----- nvinfo : EIATTR_SPARSE_MMA_MASK
	.align		4
.L_61:
        /*0088*/ 	.byte	0x03, 0x50
        /*008a*/ 	.short	0x0000


	//----- nvinfo : EIATTR_MAXREG_COUNT
	.align		4
        /*008c*/ 	.byte	0x03, 0x1b
        /*008e*/ 	.short	0x00ff


	//----- nvinfo : EIATTR_MERCURY_ISA_VERSION
	.align		4
        /*0090*/ 	.byte	0x03, 0x5f
        /*0092*/ 	.short	0x0101


	//----- nvinfo : EIATTR_VRC_CTA_INIT_COUNT
	.align		4
        /*0094*/ 	.byte	0x02, 0x4a
	.zero		1
	.zero		1


	//----- nvinfo : EIATTR_EXIT_INSTR_OFFSETS
	.align		4
        /*0098*/ 	.byte	0x04, 0x1c
        /*009a*/ 	.short	(.L_63 - .L_62)


	//   ....[0]....
.L_62:
        /*009c*/ 	.word	0x00000240


	//   ....[1]....
        /*00a0*/ 	.word	0x00001560


	//----- nvinfo : EIATTR_CRS_STACK_SIZE
	.align		4
.L_63:
        /*00a4*/ 	.byte	0x04, 0x1e
        /*00a6*/ 	.short	(.L_65 - .L_64)
.L_64:
        /*00a8*/ 	.word	0x00000000


	//----- nvinfo : EIATTR_CBANK_PARAM_SIZE
	.align		4
.L_65:
        /*00ac*/ 	.byte	0x03, 0x19
        /*00ae*/ 	.short	0x0028


	//----- nvinfo : EIATTR_PARAM_CBANK
	.align		4
        /*00b0*/ 	.byte	0x04, 0x0a
        /*00b2*/ 	.short	(.L_67 - .L_66)
	.align		4
.L_66:
        /*00b4*/ 	.word	index@(.nv.constant0.cuResize)
        /*00b8*/ 	.short	0x0380
        /*00ba*/ 	.short	0x0028


	//----- nvinfo : EIATTR_SW_WAR
	.align		4
.L_67:
        /*00bc*/ 	.byte	0x04, 0x36
        /*00be*/ 	.short	(.L_69 - .L_68)
.L_68:
        /*00c0*/ 	.word	0x00000008
.L_69:


//--------------------- .nv.callgraph             --------------------------
	.section	.nv.callgraph,"",@"SHT_CUDA_CALLGRAPH"
	.align	4
	.sectionentsize	8
	.align		4
        /*0000*/ 	.word	0x00000000
	.align		4
        /*0004*/ 	.word	0xffffffff
	.align		4
        /*0008*/ 	.word	0x00000000
	.align		4
        /*000c*/ 	.word	0xfffffffe
	.align		4
        /*0010*/ 	.word	0x00000000
	.align		4
        /*0014*/ 	.word	0xfffffffd
	.align		4
        /*0018*/ 	.word	0x00000000
	.align		4
        /*001c*/ 	.word	0xfffffffc


//--------------------- .text.cuResize_fp         --------------------------
	.section	.text.cuResize_fp,"ax",@progbits
	.align	128
        .global         cuResize_fp
        .type           cuResize_fp,@function
        .size           cuResize_fp,(.L_x_67 - cuResize_fp)
        .other          cuResize_fp,@"STO_CUDA_ENTRY STV_DEFAULT"
cuResize_fp:
.text.cuResize_fp:
[----:B------:R-:W-:Y:S01]  /*0000*/  LDC R1, c[0x0][0x37c] ;  /* 0x0000df00ff017b82 */ /* 0x000fe20000000800 */
[----:B------:R-:W0:Y:S07]  /*0010*/  LDCU UR6, c[0x0][0x378] ;  /* 0x00006f00ff0677ac */ /* 0x000e2e0008000800 */
[----:B------:R-:W1:Y:S01]  /*0020*/  LDC R2, c[0x0][0x360] ;  /* 0x0000d800ff027b82 */ /* 0x000e620000000800 */
[----:B------:R-:W2:Y:S01]  /*0030*/  S2R R5, SR_TID.X ;  /* 0x0000000000057919 */ /* 0x000ea20000002100 */
[----:B------:R-:W1:Y:S01]  /*0040*/  LDCU UR4, c[0x0][0x370] ;  /* 0x00006e00ff0477ac */ /* 0x000e620008000800 */
[----:B------:R-:W3:Y:S05]  /*0050*/  S2R R9, SR_CTAID.X ;  /* 0x0000000000097919 */ /* 0x000eea0000002500 */
[----:B------:R-:W2:Y:S01]  /*0060*/  S2UR UR5, SR_CTAID.Y ;  /* 0x00000000000579c3 */ /* 0x000ea20000002600 */
[----:B-1----:R-:W-:-:S04]  /*0070*/  IMAD R0, R2, UR4, RZ ;  /* 0x0000000402007c24 */ /* 0x002fc8000f8e02ff */
[----:B0-----:R-:W-:Y:S02]  /*0080*/  IMAD R7, R0, UR6, RZ ;  /* 0x0000000600077c24 */ /* 0x001fe4000f8e02ff */
[----:B------:R-:W0:Y:S02]  /*0090*/  S2R R0, SR_CTAID.Z ;  /* 0x0000000000007919 */ /* 0x000e240000002700 */
[----:B------:R-:W1:Y:S01]  /*00a0*/  I2F.U32.RP R4, R7 ;  /* 0x0000000700047306 */ /* 0x000e620000209000 */
[----:B--2---:R-:W-:Y:S01]  /*00b0*/  IMAD R2, R2, UR5, R5 ;  /* 0x0000000502027c24 */ /* 0x004fe2000f8e0205 */
[----:B------:R-:W-:Y:S01]  /*00c0*/  ISETP.NE.U32.AND P1, PT, R7, RZ, PT ;  /* 0x000000ff0700720c */ /* 0x000fe20003f25070 */
[----:B------:R-:W-:Y:S02]  /*00d0*/  IMAD.MOV R11, RZ, RZ, -R7 ;  /* 0x000000ffff0b7224 */ /* 0x000fe400078e0a07 */
[----:B---3--:R-:W-:Y:S02]  /*00e0*/  IMAD R5, R2, UR4, R9 ;  /* 0x0000000402057c24 */ /* 0x008fe4000f8e0209 */
[----:B------:R-:W-:Y:S01]  /*00f0*/  IMAD.MOV.U32 R2, RZ, RZ, RZ ;  /* 0x000000ffff027224 */ /* 0x000fe200078e00ff */
[----:B-1----:R-:W1:Y:S01]  /*0100*/  MUFU.RCP R4, R4 ;  /* 0x0000000400047308 */ /* 0x002e620000001000 */
[----:B0-----:R-:W-:-:S02]  /*0110*/  IMAD R8, R5, UR6, R0 ;  /* 0x0000000605087c24 */ /* 0x001fc4000f8e0200 */
[----:B-1----:R-:W-:-:S06]  /*0120*/  VIADD R3, R4, 0xffffffe ;  /* 0x0ffffffe04037836 */ /* 0x002fcc0000000000 */
[----:B------:R-:W0:Y:S02]  /*0130*/  F2I.FTZ.U32.TRUNC.NTZ R3, R3 ;  /* 0x0000000300037305 */ /* 0x000e24000021f000 */
[----:B0-----:R-:W-:-:S04]  /*0140*/  IMAD R11, R11, R3, RZ ;  /* 0x000000030b0b7224 */ /* 0x001fc800078e02ff */
[----:B------:R-:W-:Y:S02]  /*0150*/  IMAD.HI.U32 R9, R3, R11, R2 ;  /* 0x0000000b03097227 */ /* 0x000fe400078e0002 */
[----:B------:R-:W0:Y:S04]  /*0160*/  LDC.64 R10, c[0x0][0x398] ;  /* 0x0000e600ff0a7b82 */ /* 0x000e280000000a00 */
[----:B------:R-:W-:-:S04]  /*0170*/  IMAD.HI.U32 R9, R9, R8, RZ ;  /* 0x0000000809097227 */ /* 0x000fc800078e00ff */
[----:B------:R-:W-:-:S04]  /*0180*/  IMAD.MOV R9, RZ, RZ, -R9 ;  /* 0x000000ffff097224 */ /* 0x000fc800078e0a09 */
[----:B------:R-:W-:-:S05]  /*0190*/  IMAD R2, R7, R9, R8 ;  /* 0x0000000907027224 */ /* 0x000fca00078e0208 */
[----:B------:R-:W-:Y:S01]  /*01a0*/  ISETP.GE.U32.AND P0, PT, R2, R7, PT ;  /* 0x000000070200720c */ /* 0x000fe20003f06070 */
[----:B0-----:R-:W-:-:S04]  /*01b0*/  IMAD R4, R10, UR6, RZ ;  /* 0x000000060a047c24 */ /* 0x001fc8000f8e02ff */
[----:B------:R-:W-:-:S08]  /*01c0*/  IMAD R3, R4, R11, RZ ;  /* 0x0000000b04037224 */ /* 0x000fd000078e02ff */
[----:B------:R-:W-:Y:S01]  /*01d0*/  @P0 IMAD.IADD R2, R2, 0x1, -R7 ;  /* 0x0000000102020824 */ /* 0x000fe200078e0a07 */
[----:B------:R-:W-:-:S04]  /*01e0*/  SHF.R.S32.HI R4, RZ, 0x1f, R3 ;  /* 0x0000001fff047819 */ /* 0x000fc80000011403 */
[----:B------:R-:W-:-:S13]  /*01f0*/  ISETP.GE.U32.AND P0, PT, R2, R7, PT ;  /* 0x000000070200720c */ /* 0x000fda0003f06070 */
[----:B------:R-:W-:Y:S01]  /*0200*/  @P0 IMAD.IADD R2, R2, 0x1, -R7 ;  /* 0x0000000102020824 */ /* 0x000fe200078e0a07 */
[----:B------:R-:W-:-:S04]  /*0210*/  @!P1 LOP3.LUT R2, RZ, R7, RZ, 0x33, !PT ;  /* 0x00000007ff029212 */ /* 0x000fc800078e33ff */
[----:B------:R-:W-:-:S04]  /*0220*/  ISETP.GE.U32.AND P0, PT, R2, R3, PT ;  /* 0x000000030200720c */ /* 0x000fc80003f06070 */
[----:B------:R-:W-:-:S13]  /*0230*/  ISETP.GE.AND.EX P0, PT, RZ, R4, PT, P0 ;  /* 0x00000004ff00720c */ /* 0x000fda0003f06300 */
[----:B------:R-:W-:Y:S05]  /*0240*/  @P0 EXIT ;  /* 0x000000000000094d */ /* 0x000fea0003800000 */
[----:B------:R-:W0:Y:S01]  /*0250*/  I2F.U32.RP R5, R3 ;  /* 0x0000000300057306 */ /* 0x000e220000209000 */
[----:B------:R-:W-:Y:S01]  /*0260*/  IMAD R2, R11, UR6, RZ ;  /* 0x000000060b027c24 */ /* 0x000fe2000f8e02ff */
[----:B------:R-:W-:Y:S01]  /*0270*/  ISETP.NE.U32.AND P1, PT, R3, RZ, PT ;  /* 0x000000ff0300720c */ /* 0x000fe20003f25070 */
[----:B------:R-:W-:Y:S01]  /*0280*/  IMAD.MOV R9, RZ, RZ, -R3 ;  /* 0x000000ffff097224 */ /* 0x000fe200078e0a03 */
[----:B------:R-:W1:Y:S01]  /*0290*/  LDCU.64 UR8, c[0x0][0x3a0] ;  /* 0x00007400ff0877ac */ /* 0x000e620008000a00 */
[----:B------:R-:W-:Y:S01]  /*02a0*/  BSSY.RECONVERGENT B0, `(.L_x_0) ;  /* 0x0000064000007945 */ /* 0x000fe20003800200 */
[-C--:B------:R-:W-:Y:S02]  /*02b0*/  IABS R4, R2.reuse ;  /* 0x0000000200047213 */ /* 0x080fe40000000000 */
[----:B------:R-:W-:Y:S02]  /*02c0*/  IABS R11, R2 ;  /* 0x00000002000b7213 */ /* 0x000fe40000000000 */
[----:B------:R-:W2:Y:S03]  /*02d0*/  I2F.RP R10, R4 ;  /* 0x00000004000a7306 */ /* 0x000ea60000209400 */
[----:B------:R-:W-:-:S05]  /*02e0*/  IMAD.MOV R12, RZ, RZ, -R11 ;  /* 0x000000ffff0c7224 */ /* 0x000fca00078e0a0b */
[----:B0-----:R-:W0:Y:S08]  /*02f0*/  MUFU.RCP R5, R5 ;  /* 0x0000000500057308 */ /* 0x001e300000001000 */
[----:B--2---:R-:W-:Y:S01]  /*0300*/  MUFU.RCP R10, R10 ;  /* 0x0000000a000a7308 */ /* 0x004fe20000001000 */
[----:B0-----:R-:W-:-:S07]  /*0310*/  VIADD R6, R5, 0xffffffe ;  /* 0x0ffffffe05067836 */ /* 0x001fce0000000000 */
[----:B------:R0:W2:Y:S02]  /*0320*/  F2I.FTZ.U32.TRUNC.NTZ R7, R6 ;  /* 0x0000000600077305 */ /* 0x0000a4000021f000 */
[----:B0-----:R-:W-:Y:S02]  /*0330*/  IMAD.MOV.U32 R6, RZ, RZ, RZ ;  /* 0x000000ffff067224 */ /* 0x001fe400078e00ff */
[----:B--2---:R-:W-:-:S04]  /*0340*/  IMAD R9, R9, R7, RZ ;  /* 0x0000000709097224 */ /* 0x004fc800078e02ff */
[----:B------:R-:W-:-:S06]  /*0350*/  IMAD.HI.U32 R7, R7, R9, R6 ;  /* 0x0000000907077227 */ /* 0x000fcc00078e0006 */
[----:B------:R-:W-:-:S04]  /*0360*/  IMAD.HI.U32 R7, R7, R8, RZ ;  /* 0x0000000807077227 */ /* 0x000fc800078e00ff */
[----:B------:R-:W-:-:S04]  /*0370*/  IMAD.MOV R7, RZ, RZ, -R7 ;  /* 0x000000ffff077224 */ /* 0x000fc800078e0a07 */
[----:B------:R-:W-:Y:S02]  /*0380*/  IMAD R6, R3, R7, R8 ;  /* 0x0000000703067224 */ /* 0x000fe400078e0208 */
[----:B------:R-:W-:Y:S02]  /*0390*/  VIADD R8, R10, 0xffffffe ;  /* 0x0ffffffe0a087836 */ /* 0x000fe40000000000 */
[----:B------:R-:W0:Y:S01]  /*03a0*/  I2F.U32.RP R10, UR6 ;  /* 0x00000006000a7d06 */ /* 0x000e220008209000 */
[----:B------:R-:W-:-:S07]  /*03b0*/  ISETP.GE.U32.AND P0, PT, R6, R3, PT ;  /* 0x000000030600720c */ /* 0x000fce0003f06070 */
[----:B------:R2:W3:Y:S06]  /*03c0*/  F2I.FTZ.U32.TRUNC.NTZ R9, R8 ;  /* 0x0000000800097305 */ /* 0x0004ec000021f000 */
[----:B------:R-:W-:Y:S02]  /*03d0*/  @P0 IMAD.IADD R6, R6, 0x1, -R3 ;  /* 0x0000000106060824 */ /* 0x000fe400078e0a03 */
[----:B0-----:R-:W0:Y:S01]  /*03e0*/  MUFU.RCP R10, R10 ;  /* 0x0000000a000a7308 */ /* 0x001e220000001000 */
[----:B--2---:R-:W-:Y:S02]  /*03f0*/  IMAD.MOV.U32 R8, RZ, RZ, RZ ;  /* 0x000000ffff087224 */ /* 0x004fe400078e00ff */
[----:B------:R-:W-:Y:S01]  /*0400*/  ISETP.GE.U32.AND P0, PT, R6, R3, PT ;  /* 0x000000030600720c */ /* 0x000fe20003f06070 */
[----:B---3--:R-:W-:-:S04]  /*0410*/  IMAD.MOV R5, RZ, RZ, -R9 ;  /* 0x000000ffff057224 */ /* 0x008fc800078e0a09 */
[----:B------:R-:W-:-:S04]  /*0420*/  IMAD R5, R5, R4, RZ ;  /* 0x0000000405057224 */ /* 0x000fc800078e02ff */
[----:B------:R-:W-:-:S04]  /*0430*/  IMAD.HI.U32 R8, R9, R5, R8 ;  /* 0x0000000509087227 */ /* 0x000fc800078e0008 */
[----:B------:R-:W-:Y:S01]  /*0440*/  @P0 IMAD.IADD R6, R6, 0x1, -R3 ;  /* 0x0000000106060824 */ /* 0x000fe200078e0a03 */
[----:B------:R-:W-:-:S04]  /*0450*/  @!P1 LOP3.LUT R6, RZ, R3, RZ, 0x33, !PT ;  /* 0x00000003ff069212 */ /* 0x000fc800078e33ff */
[----:B------:R-:W-:-:S05]  /*0460*/  IABS R7, R6 ;  /* 0x0000000600077213 */ /* 0x000fca0000000000 */
[----:B------:R-:W-:-:S04]  /*0470*/  IMAD.HI.U32 R5, R8, R7, RZ ;  /* 0x0000000708057227 */ /* 0x000fc800078e00ff */
[----:B------:R-:W-:Y:S02]  /*0480*/  IMAD R7, R5, R12, R7 ;  /* 0x0000000c05077224 */ /* 0x000fe400078e0207 */
[----:B0-----:R-:W-:-:S03]  /*0490*/  VIADD R8, R10, 0xffffffe ;  /* 0x0ffffffe0a087836 */ /* 0x001fc60000000000 */
[----:B------:R-:W-:Y:S01]  /*04a0*/  ISETP.GT.U32.AND P1, PT, R4, R7, PT ;  /* 0x000000070400720c */ /* 0x000fe20003f24070 */
[----:B------:R0:W2:Y:S02]  /*04b0*/  F2I.FTZ.U32.TRUNC.NTZ R9, R8 ;  /* 0x0000000800097305 */ /* 0x0000a4000021f000 */
[----:B0-----:R-:W-:-:S10]  /*04c0*/  IMAD.MOV.U32 R8, RZ, RZ, RZ ;  /* 0x000000ffff087224 */ /* 0x001fd400078e00ff */
[----:B------:R-:W-:Y:S02]  /*04d0*/  @!P1 IMAD.IADD R7, R7, 0x1, -R4 ;  /* 0x0000000107079824 */ /* 0x000fe400078e0a04 */
[----:B------:R-:W-:Y:S01]  /*04e0*/  @!P1 VIADD R5, R5, 0x1 ;  /* 0x0000000105059836 */ /* 0x000fe20000000000 */
[----:B------:R-:W-:Y:S01]  /*04f0*/  ISETP.NE.AND P1, PT, R2, RZ, PT ;  /* 0x000000ff0200720c */ /* 0x000fe20003f25270 */
[----:B--2---:R-:W-:Y:S01]  /*0500*/  IMAD.MOV R11, RZ, RZ, -R9 ;  /* 0x000000ffff0b7224 */ /* 0x004fe200078e0a09 */
[----:B------:R-:W-:Y:S02]  /*0510*/  ISETP.GE.U32.AND P0, PT, R7, R4, PT ;  /* 0x000000040700720c */ /* 0x000fe40003f06070 */
[----:B------:R-:W-:Y:S01]  /*0520*/  LOP3.LUT R4, R6, R2, RZ, 0x3c, !PT ;  /* 0x0000000206047212 */ /* 0x000fe200078e3cff */
[----:B------:R-:W-:-:S03]  /*0530*/  IMAD R11, R11, UR6, RZ ;  /* 0x000000060b0b7c24 */ /* 0x000fc6000f8e02ff */
[----:B------:R-:W-:Y:S01]  /*0540*/  ISETP.GE.AND P2, PT, R4, RZ, PT ;  /* 0x000000ff0400720c */ /* 0x000fe20003f46270 */
[----:B------:R-:W-:Y:S02]  /*0550*/  IMAD.HI.U32 R9, R9, R11, R8 ;  /* 0x0000000b09097227 */ /* 0x000fe400078e0008 */
[----:B-1----:R-:W-:Y:S04]  /*0560*/  F2F.F64.F32 R10, UR9 ;  /* 0x00000009000a7d10 */ /* 0x002fe80008201800 */
[----:B------:R-:W-:-:S06]  /*0570*/  @P0 VIADD R5, R5, 0x1 ;  /* 0x0000000105050836 */ /* 0x000fcc0000000000 */
[----:B------:R-:W-:Y:S01]  /*0580*/  @!P2 IMAD.MOV R5, RZ, RZ, -R5 ;  /* 0x000000ffff05a224 */ /* 0x000fe200078e0a05 */
[----:B------:R-:W-:Y:S02]  /*0590*/  @!P1 LOP3.LUT R5, RZ, R2, RZ, 0x33, !PT ;  /* 0x00000002ff059212 */ /* 0x000fe400078e33ff */
[----:B------:R-:W-:-:S03]  /*05a0*/  ISETP.NE.U32.AND P2, PT, RZ, UR6, PT ;  /* 0x00000006ff007c0c */ /* 0x000fc6000bf45070 */
[----:B------:R-:W-:-:S04]  /*05b0*/  IMAD.MOV R7, RZ, RZ, -R5 ;  /* 0x000000ffff077224 */ /* 0x000fc800078e0a05 */
[----:B------:R-:W-:-:S04]  /*05c0*/  IMAD R6, R2, R7, R6 ;  /* 0x0000000702067224 */ /* 0x000fc800078e0206 */
[----:B------:R-:W-:Y:S02]  /*05d0*/  IMAD.HI.U32 R4, R9, R6, RZ ;  /* 0x0000000609047227 */ /* 0x000fe400078e00ff */
[----:B------:R-:W0:Y:S02]  /*05e0*/  I2F.F64 R8, R5 ;  /* 0x0000000500087312 */ /* 0x000e240000201c00 */
[----:B------:R-:W-:-:S04]  /*05f0*/  IMAD.MOV R7, RZ, RZ, -R4 ;  /* 0x000000ffff077224 */ /* 0x000fc800078e0a04 */
[----:B------:R-:W-:-:S05]  /*0600*/  IMAD R6, R7, UR6, R6 ;  /* 0x0000000607067c24 */ /* 0x000fca000f8e0206 */
[----:B------:R-:W-:Y:S01]  /*0610*/  ISETP.GE.U32.AND P0, PT, R6, UR6, PT ;  /* 0x0000000606007c0c */ /* 0x000fe2000bf06070 */
[----:B0-----:R-:W-:-:S12]  /*0620*/  DADD R8, R8, 0.5 ;  /* 0x3fe0000008087429 */ /* 0x001fd80000000000 */
[----:B------:R-:W-:Y:S02]  /*0630*/  @P0 VIADD R6, R6, -UR6 ;  /* 0x8000000606060c36 */ /* 0x000fe40008000000 */
[----:B------:R-:W-:-:S03]  /*0640*/  @P0 VIADD R4, R4, 0x1 ;  /* 0x0000000104040836 */ /* 0x000fc60000000000 */
[----:B------:R-:W-:Y:S02]  /*0650*/  ISETP.GE.U32.AND P1, PT, R6, UR6, PT ;  /* 0x0000000606007c0c */ /* 0x000fe4000bf26070 */
[----:B------:R-:W0:Y:S11]  /*0660*/  F2F.F64.F32 R6, UR8 ;  /* 0x0000000800067d10 */ /* 0x000e360008201800 */
[----:B------:R-:W-:Y:S01]  /*0670*/  @P1 VIADD R4, R4, 0x1 ;  /* 0x0000000104041836 */ /* 0x000fe20000000000 */
[----:B------:R-:W-:Y:S01]  /*0680*/  @!P2 LOP3.LUT R4, RZ, UR6, RZ, 0x33, !PT ;  /* 0x00000006ff04ac12 */ /* 0x000fe2000f8e33ff */
[----:B0-----:R-:W-:-:S03]  /*0690*/  DMUL R8, R6, R8 ;  /* 0x0000000806087228 */ /* 0x001fc60000000000 */
[----:B------:R-:W0:Y:S08]  /*06a0*/  I2F.F64.U32 R12, R4 ;  /* 0x00000004000c7312 */ /* 0x000e300000201800 */
[----:B------:R-:W1:Y:S01]  /*06b0*/  F2F.F32.F64 R6, R8 ;  /* 0x0000000800067310 */ /* 0x000e620000301000 */
[----:B0-----:R-:W-:-:S08]  /*06c0*/  DADD R12, R12, 0.5 ;  /* 0x3fe000000c0c7429 */ /* 0x001fd00000000000 */
[----:B------:R-:W-:Y:S01]  /*06d0*/  DMUL R10, R10, R12 ;  /* 0x0000000c0a0a7228 */ /* 0x000fe20000000000 */
[----:B-1----:R-:W-:Y:S01]  /*06e0*/  FSETP.NAN.AND P0, PT, |R6|, |R6|, PT ;  /* 0x400000060600720b */ /* 0x002fe20003f08200 */
[----:B------:R-:W-:-:S04]  /*06f0*/  IMAD.MOV.U32 R12, RZ, RZ, -0x1 ;  /* 0xffffffffff0c7424 */ /* 0x000fc800078e00ff */
[----:B------:R0:W1:Y:S08]  /*0700*/  F2F.F32.F64 R7, R10 ;  /* 0x0000000a00077310 */ /* 0x0000700000301000 */
[----:B------:R-:W-:Y:S05]  /*0710*/  @P0 BRA `(.L_x_1) ;  /* 0x0000000000700947 */ /* 0x000fea0003800000 */
[----:B------:R-:W-:Y:S01]  /*0720*/  FSETP.GE.AND P1, PT, R6, 9.22337203685477580800e+18, PT ;  /* 0x5f0000000600780b */ /* 0x000fe20003f26000 */
[----:B------:R-:W-:-:S12]  /*0730*/  IMAD.MOV.U32 R12, RZ, RZ, -0x2 ;  /* 0xfffffffeff0c7424 */ /* 0x000fd800078e00ff */
[----:B------:R-:W-:Y:S05]  /*0740*/  @P1 BRA `(.L_x_1) ;  /* 0x0000000000641947 */ /* 0x000fea0003800000 */
[----:B------:R-:W-:Y:S01]  /*0750*/  FSETP.GTU.AND P1, PT, R6, -9.22337203685477580800e+18, PT ;  /* 0xdf0000000600780b */ /* 0x000fe20003f2c000 */
[----:B------:R-:W-:-:S12]  /*0760*/  IMAD.MOV.U32 R12, RZ, RZ, -0x1 ;  /* 0xffffffffff0c7424 */ /* 0x000fd800078e00ff */
[----:B------:R-:W-:Y:S05]  /*0770*/  @!P1 BRA `(.L_x_1) ;  /* 0x0000000000589947 */ /* 0x000fea0003800000 */
[----:B------:R-:W-:Y:S01]  /*0780*/  SHF.R.U32.HI R8, RZ, 0x17, R6 ;  /* 0x00000017ff087819 */ /* 0x000fe20000011606 */
[----:B------:R-:W-:Y:S01]  /*0790*/  BSSY.RECONVERGENT B1, `(.L_x_2) ;  /* 0x0000011000017945 */ /* 0x000fe20003800200 */
[----:B------:R-:W-:Y:S01]  /*07a0*/  ISETP.GE.AND P2, PT, R6, RZ, PT ;  /* 0x000000ff0600720c */ /* 0x000fe20003f46270 */
[----:B0-----:R-:W-:Y:S01]  /*07b0*/  IMAD.MOV.U32 R11, RZ, RZ, RZ ;  /* 0x000000ffff0b7224 */ /* 0x001fe200078e00ff */
[----:B------:R-:W-:Y:S01]  /*07c0*/  LOP3.LUT R10, R8, 0xff, RZ, 0xc0, !PT ;  /* 0x000000ff080a7812 */ /* 0x000fe200078ec0ff */
[----:B------:R-:W-:-:S03]  /*07d0*/  IMAD.MOV.U32 R12, RZ, RZ, RZ ;  /* 0x000000ffff0c7224 */ /* 0x000fc600078e00ff */
[----:B------:R-:W-:-:S13]  /*07e0*/  ISETP.GE.U32.AND P1, PT, R10, 0x7e, PT ;  /* 0x0000007e0a00780c */ /* 0x000fda0003f26070 */
[----:B------:R-:W-:Y:S05]  /*07f0*/  @!P1 BRA `(.L_x_3) ;  /* 0x0000000000289947 */ /* 0x000fea0003800000 */
[----:B------:R-:W-:Y:S01]  /*0800*/  ISETP.NE.AND P1, PT, R10, 0xbd, PT ;  /* 0x000000bd0a00780c */ /* 0x000fe20003f25270 */
[----:B------:R-:W-:Y:S02]  /*0810*/  IMAD.SHL.U32 R8, R6, 0x80, RZ ;  /* 0x0000008006087824 */ /* 0x000fe400078e00ff */
[----:B------:R-:W-:-:S03]  /*0820*/  IMAD.MOV.U32 R11, RZ, RZ, RZ ;  /* 0x000000ffff0b7224 */ /* 0x000fc600078e00ff */
[----:B------:R-:W-:-:S04]  /*0830*/  LOP3.LUT R9, R8, 0x3fffff80, RZ, 0xc0, !PT ;  /* 0x3fffff8008097812 */ /* 0x000fc800078ec0ff */
[----:B------:R-:W-:-:S03]  /*0840*/  LOP3.LUT R13, R9, 0x40000000, RZ, 0xfc, !PT ;  /* 0x40000000090d7812 */ /* 0x000fc600078efcff */
[C---:B------:R-:W-:Y:S01]  /*0850*/  @P1 VIADD R8, R10.reuse, 0xffffff83 ;  /* 0xffffff830a081836 */ /* 0x040fe20000000000 */
[----:B------:R-:W-:-:S04]  /*0860*/  @P1 IADD3 R9, PT, PT, -R10, 0xbd, RZ ;  /* 0x000000bd0a091810 */ /* 0x000fc80007ffe1ff */
[--C-:B------:R-:W-:Y:S02]  /*0870*/  @P1 SHF.L.U64.HI R8, RZ, R8, R13.reuse ;  /* 0x00000008ff081219 */ /* 0x100fe4000001020d */
[----:B------:R-:W-:Y:S02]  /*0880*/  @P1 SHF.R.U64 R11, RZ, R9, R13 ;  /* 0x00000009ff0b1219 */ /* 0x000fe4000000120d */
[----:B------:R-:W-:-:S07]  /*0890*/  @P1 SHF.R.U32.HI R12, RZ, 0x1f, R8 ;  /* 0x0000001fff0c1819 */ /* 0x000fce0000011608 */
.L_x_3:
[----:B------:R-:W-:Y:S05]  /*08a0*/  BSYNC.RECONVERGENT B1 ;  /* 0x0000000000017941 */ /* 0x000fea0003800200 */
.L_x_2:
[----:B------:R-:W-:-:S04]  /*08b0*/  IMAD.IADD R12, R11, 0x1, R12 ;  /* 0x000000010b0c7824 */ /* 0x000fc800078e020c */
[----:B------:R-:W-:-:S04]  /*08c0*/  @!P2 IMAD.MOV R12, RZ, RZ, -R12 ;  /* 0x000000ffff0ca224 */ /* 0x000fc800078e0a0c */
[----:B------:R-:W-:-:S07]  /*08d0*/  VIADD R12, R12, 0xffffffff ;  /* 0xffffffff0c0c7836 */ /* 0x000fce0000000000 */
.L_x_1:
[----:B------:R-:W-:Y:S05]  /*08e0*/  BSYNC.RECONVERGENT B0 ;  /* 0x0000000000007941 */ /* 0x000fea0003800200 */
.L_x_0:
[----:B-1----:R-:W-:Y:S01]  /*08f0*/  FSETP.NAN.AND P1, PT, |R7|, |R7|, PT ;  /* 0x400000070700720b */ /* 0x002fe20003f28200 */
[----:B------:R-:W1:Y:S01]  /*0900*/  LDCU.64 UR8, c[0x0][0x358] ;  /* 0x00006b00ff0877ac */ /* 0x000e620008000a00 */
[----:B------:R-:W-:Y:S01]  /*0910*/  BSSY.RECONVERGENT B0, `(.L_x_4) ;  /* 0x000001e000007945 */ /* 0x000fe20003800200 */
[----:B0-----:R-:W-:-:S10]  /*0920*/  IMAD.MOV.U32 R10, RZ, RZ, -0x1 ;  /* 0xffffffffff0a7424 */ /* 0x001fd400078e00ff */
        /* <DEDUP_REMOVED lines=9> */
[----:B------:R-:W-:Y:S02]  /*09c0*/  ISETP.GE.AND P2, PT, R7, RZ, PT ;  /* 0x000000ff0700720c */ /* 0x000fe40003f46270 */
[----:B------:R-:W-:Y:S02]  /*09d0*/  CS2R R10, SRZ ;  /* 0x00000000000a7805 */ /* 0x000fe4000001ff00 */
[----:B------:R-:W-:-:S04]  /*09e0*/  LOP3.LUT R13, R8, 0xff, RZ, 0xc0, !PT ;  /* 0x000000ff080d7812 */ /* 0x000fc800078ec0ff */
        /* <DEDUP_REMOVED lines=12> */
.L_x_7:
[----:B-1----:R-:W-:Y:S05]  /*0ab0*/  BSYNC.RECONVERGENT B1 ;  /* 0x0000000000017941 */ /* 0x002fea0003800200 */
.L_x_6:
[----:B------:R-:W-:-:S04]  /*0ac0*/  IMAD.IADD R10, R11, 0x1, R10 ;  /* 0x000000010b0a7824 */ /* 0x000fc800078e020a */
[----:B------:R-:W-:-:S04]  /*0ad0*/  @!P2 IMAD.MOV R10, RZ, RZ, -R10 ;  /* 0x000000ffff0aa224 */ /* 0x000fc800078e0a0a */
[----:B------:R-:W-:-:S07]  /*0ae0*/  VIADD R10, R10, 0xffffffff ;  /* 0xffffffff0a0a7836 */ /* 0x000fce0000000000 */
.L_x_5:
[----:B-1----:R-:W-:Y:S05]  /*0af0*/  BSYNC.RECONVERGENT B0 ;  /* 0x0000000000007941 */ /* 0x002fea0003800200 */
.L_x_4:
[----:B------:R-:W0:Y:S01]  /*0b00*/  LDC.64 R8, c[0x0][0x390] ;  /* 0x0000e400ff087b82 */ /* 0x000e220000000a00 */
[----:B------:R-:W-:Y:S01]  /*0b10*/  UIMAD UR4, UR5, UR6, URZ ;  /* 0x00000006050472a4 */ /* 0x000fe2000f8e02ff */
[----:B------:R-:W-:Y:S01]  /*0b20*/  VIMNMX R12, PT, PT, RZ, R12, !PT ;  /* 0x0000000cff0c7248 */ /* 0x000fe20007fe0100 */
[----:B------:R-:W1:Y:S01]  /*0b30*/  LDCU.64 UR10, c[0x0][0x380] ;  /* 0x00007000ff0a77ac */ /* 0x000e620008000a00 */
[----:B------:R-:W-:-:S03]  /*0b40*/  VIMNMX R10, PT, PT, RZ, R10, !PT ;  /* 0x0000000aff0a7248 */ /* 0x000fc60007fe0100 */
[----:B0-----:R-:W-:-:S04]  /*0b50*/  IMAD R11, R8, UR4, RZ ;  /* 0x00000004080b7c24 */ /* 0x001fc8000f8e02ff */
[----:B------:R-:W-:-:S04]  /*0b60*/  IMAD R11, R12, UR6, R11 ;  /* 0x000000060c0b7c24 */ /* 0x000fc8000f8e020b */
[----:B------:R-:W-:-:S04]  /*0b70*/  IMAD R11, R11, R9, R0 ;  /* 0x000000090b0b7224 */ /* 0x000fc800078e0200 */
[----:B------:R-:W-:Y:S02]  /*0b80*/  IMAD R14, R10, UR6, R11 ;  /* 0x000000060a0e7c24 */ /* 0x000fe4000f8e020b */
[----:B------:R-:W-:Y:S02]  /*0b90*/  VIADD R11, R12, 0x1 ;  /* 0x000000010c0b7836 */ /* 0x000fe40000000000 */
[----:B------:R-:W-:Y:S02]  /*0ba0*/  VIADD R10, R10, 0x1 ;  /* 0x000000010a0a7836 */ /* 0x000fe40000000000 */
[--C-:B------:R-:W-:Y:S01]  /*0bb0*/  IMAD R13, R9, UR6, R14.reuse ;  /* 0x00000006090d7c24 */ /* 0x100fe2000f8e020e */
[----:B------:R-:W-:Y:S01]  /*0bc0*/  ISETP.GE.AND P2, PT, R11, R8, PT ;  /* 0x000000080b00720c */ /* 0x000fe20003f46270 */
[----:B------:R-:W-:Y:S01]  /*0bd0*/  VIADD R11, R14, UR6 ;  /* 0x000000060e0b7c36 */ /* 0x000fe20008000000 */
[----:B------:R-:W-:Y:S01]  /*0be0*/  ISETP.GE.AND P1, PT, R10, R9, PT ;  /* 0x000000090a00720c */ /* 0x000fe20003f26270 */
[----:B------:R-:W-:Y:S01]  /*0bf0*/  VIADD R8, R13, UR6 ;  /* 0x000000060d087c36 */ /* 0x000fe20008000000 */
[----:B------:R-:W-:-:S02]  /*0c00*/  SHF.R.S32.HI R9, RZ, 0x1f, R14 ;  /* 0x0000001fff097819 */ /* 0x000fc4000001140e */
[----:B------:R-:W-:Y:S02]  /*0c10*/  SHF.R.S32.HI R10, RZ, 0x1f, R11 ;  /* 0x0000001fff0a7819 */ /* 0x000fe4000001140b */
[----:B------:R-:W-:Y:S02]  /*0c20*/  SEL R15, R11, R14, !P1 ;  /* 0x0000000e0b0f7207 */ /* 0x000fe40004800000 */
[----:B------:R-:W-:Y:S02]  /*0c30*/  SHF.R.S32.HI R12, RZ, 0x1f, R13 ;  /* 0x0000001fff0c7819 */ /* 0x000fe4000001140d */
[----:B------:R-:W-:Y:S02]  /*0c40*/  SHF.R.S32.HI R11, RZ, 0x1f, R8 ;  /* 0x0000001fff0b7819 */ /* 0x000fe40000011408 */
[----:B------:R-:W-:Y:S02]  /*0c50*/  SEL R16, R8, R13, !P1 ;  /* 0x0000000d08107207 */ /* 0x000fe40004800000 */
[----:B------:R-:W-:-:S02]  /*0c60*/  SEL R17, R10, R9, !P1 ;  /* 0x000000090a117207 */ /* 0x000fc40004800000 */
[----:B------:R-:W-:Y:S02]  /*0c70*/  SEL R13, R13, R14, !P2 ;  /* 0x0000000e0d0d7207 */ /* 0x000fe40005000000 */
[----:B-1----:R-:W-:Y:S02]  /*0c80*/  IADD3 R8, P3, PT, R14, UR10, RZ ;  /* 0x0000000a0e087c10 */ /* 0x002fe4000ff7e0ff */
[----:B------:R-:W-:Y:S02]  /*0c90*/  SEL R10, R11, R12, !P1 ;  /* 0x0000000c0b0a7207 */ /* 0x000fe40004800000 */
[----:B------:R-:W-:Y:S02]  /*0ca0*/  IADD3 R14, P1, PT, R15, UR10, RZ ;  /* 0x0000000a0f0e7c10 */ /* 0x000fe4000ff3e0ff */
[----:B------:R-:W-:Y:S02]  /*0cb0*/  SEL R16, R16, R15, !P2 ;  /* 0x0000000f10107207 */ /* 0x000fe40005000000 */
[----:B------:R-:W-:-:S02]  /*0cc0*/  SEL R11, R12, R9, !P2 ;  /* 0x000000090c0b7207 */ /* 0x000fc40005000000 */
[----:B------:R-:W-:Y:S02]  /*0cd0*/  IADD3.X R9, PT, PT, R9, UR11, RZ, P3, !PT ;  /* 0x0000000b09097c10 */ /* 0x000fe40009ffe4ff */
[----:B------:R-:W-:Y:S02]  /*0ce0*/  IADD3.X R15, PT, PT, R17, UR11, RZ, P1, !PT ;  /* 0x0000000b110f7c10 */ /* 0x000fe40008ffe4ff */
[----:B------:R-:W-:Y:S01]  /*0cf0*/  IADD3 R12, P3, PT, R13, UR10, RZ ;  /* 0x0000000a0d0c7c10 */ /* 0x000fe2000ff7e0ff */
[----:B------:R0:W5:Y:S01]  /*0d00*/  LDG.E.U8 R8, desc[UR8][R8.64] ;  /* 0x0000000808087981 */ /* 0x000162000c1e1100 */
[----:B------:R-:W-:Y:S02]  /*0d10*/  SEL R10, R10, R17, !P2 ;  /* 0x000000110a0a7207 */ /* 0x000fe40005000000 */
[----:B------:R-:W-:Y:S02]  /*0d20*/  IADD3 R16, P1, PT, R16, UR10, RZ ;  /* 0x0000000a10107c10 */ /* 0x000fe4000ff3e0ff */
[----:B------:R-:W-:-:S02]  /*0d30*/  IADD3.X R13, PT, PT, R11, UR11, RZ, P3, !PT ;  /* 0x0000000b0b0d7c10 */ /* 0x000fc40009ffe4ff */
[----:B------:R-:W-:Y:S02]  /*0d40*/  IADD3.X R17, PT, PT, R10, UR11, RZ, P1, !PT ;  /* 0x0000000b0a117c10 */ /* 0x000fe40008ffe4ff */
[----:B------:R0:W5:Y:S04]  /*0d50*/  LDG.E.U8 R10, desc[UR8][R14.64] ;  /* 0x000000080e0a7981 */ /* 0x000168000c1e1100 */
[----:B------:R0:W5:Y:S04]  /*0d60*/  LDG.E.U8 R12, desc[UR8][R12.64] ;  /* 0x000000080c0c7981 */ /* 0x000168000c1e1100 */
[----:B------:R0:W5:Y:S01]  /*0d70*/  LDG.E.U8 R11, desc[UR8][R16.64] ;  /* 0x00000008100b7981 */ /* 0x000162000c1e1100 */
[----:B------:R-:W-:-:S04]  /*0d80*/  FSETP.GE.AND P1, PT, |R7|, 9.22337203685477580800e+18, PT ;  /* 0x5f0000000700780b */ /* 0x000fc80003f26200 */
[----:B------:R-:W-:Y:S01]  /*0d90*/  FSETP.NAN.OR P1, PT, |R7|, |R7|, P1 ;  /* 0x400000070700720b */ /* 0x000fe20000f28600 */
[----:B------:R-:W-:Y:S01]  /*0da0*/  BSSY.RECONVERGENT B0, `(.L_x_8) ;  /* 0x0000020000007945 */ /* 0x000fe20003800200 */
[----:B------:R-:W-:-:S11]  /*0db0*/  IMAD.MOV.U32 R18, RZ, RZ, -0x21000000 ;  /* 0xdf000000ff127424 */ /* 0x000fd600078e00ff */
[----:B0-----:R-:W-:Y:S05]  /*0dc0*/  @P1 BRA `(.L_x_9) ;  /* 0x0000000000741947 */ /* 0x001fea0003800000 */
[----:B------:R-:W-:Y:S01]  /*0dd0*/  SHF.R.U32.HI R9, RZ, 0x17, R7 ;  /* 0x00000017ff097819 */ /* 0x000fe20000011607 */
[----:B------:R-:W-:Y:S01]  /*0de0*/  BSSY.RECONVERGENT B1, `(.L_x_10) ;  /* 0x0000011000017945 */ /* 0x000fe20003800200 */
[----:B------:R-:W-:Y:S02]  /*0df0*/  CS2R R16, SRZ ;  /* 0x0000000000107805 */ /* 0x000fe4000001ff00 */
        /* <DEDUP_REMOVED lines=12> */
[-CC-:B------:R-:W-:Y:S02]  /*0ec0*/  @P1 SHF.R.U64 R17, RZ, R13.reuse, R16.reuse ;  /* 0x0000000dff111219 */ /* 0x180fe40000001210 */
[----:B------:R-:W-:Y:S02]  /*0ed0*/  @P1 SHF.R.U32.HI R16, RZ, R13, R16 ;  /* 0x0000000dff101219 */ /* 0x000fe40000011610 */
[----:B------:R-:W-:-:S07]  /*0ee0*/  @P1 SHF.R.U32.HI R14, RZ, 0x1f, R9 ;  /* 0x0000001fff0e1819 */ /* 0x000fce0000011609 */
.L_x_11:
[----:B------:R-:W-:Y:S05]  /*0ef0*/  BSYNC.RECONVERGENT B1 ;  /* 0x0000000000017941 */ /* 0x000fea0003800200 */
.L_x_10:
[----:B------:R-:W-:Y:S02]  /*0f00*/  IADD3 R14, P1, PT, R17, R14, RZ ;  /* 0x0000000e110e7210 */ /* 0x000fe40007f3e0ff */
[----:B------:R-:W-:-:S03]  /*0f10*/  ISETP.GE.AND P2, PT, R7, RZ, PT ;  /* 0x000000ff0700720c */ /* 0x000fc60003f46270 */
[----:B------:R-:W-:Y:S01]  /*0f20*/  IMAD.X R9, R16, 0x1, R15, P1 ;  /* 0x0000000110097824 */ /* 0x000fe200008e060f */
[----:B------:R-:W-:-:S04]  /*0f30*/  IADD3 R13, P1, PT, RZ, -R14, RZ ;  /* 0x8000000eff0d7210 */ /* 0x000fc80007f3e0ff */
[----:B------:R-:W-:Y:S01]  /*0f40*/  SEL R14, R13, R14, !P2 ;  /* 0x0000000e0d0e7207 */ /* 0x000fe20005000000 */
[----:B------:R-:W-:-:S03]  /*0f50*/  IMAD.X R16, RZ, RZ, ~R9, P1 ;  /* 0x000000ffff107224 */ /* 0x000fc600008e0e09 */
[----:B------:R-:W-:Y:S02]  /*0f60*/  IADD3 R14, P1, PT, R14, 0x1, RZ ;  /* 0x000000010e0e7810 */ /* 0x000fe40007f3e0ff */
[----:B------:R-:W-:-:S05]  /*0f70*/  SEL R9, R16, R9, !P2 ;  /* 0x0000000910097207 */ /* 0x000fca0005000000 */
[----:B------:R-:W-:-:S04]  /*0f80*/  IMAD.X R15, RZ, RZ, R9, P1 ;  /* 0x000000ffff0f7224 */ /* 0x000fc800008e0609 */
[----:B------:R0:W1:Y:S03]  /*0f90*/  I2F.S64 R18, R14 ;  /* 0x0000000e00127312 */ /* 0x0000660000301400 */
.L_x_9:
[----:B------:R-:W-:Y:S05]  /*0fa0*/  BSYNC.RECONVERGENT B0 ;  /* 0x0000000000007941 */ /* 0x000fea0003800200 */
.L_x_8:
[----:B------:R-:W-:Y:S01]  /*0fb0*/  FSETP.GE.OR P0, PT, |R6|, 9.22337203685477580800e+18, P0 ;  /* 0x5f0000000600780b */ /* 0x000fe20000706600 */
[----:B------:R-:W-:Y:S01]  /*0fc0*/  BSSY.RECONVERGENT B0, `(.L_x_12) ;  /* 0x0000021000007945 */ /* 0x000fe20003800200 */
[----:B-1----:R-:W-:Y:S01]  /*0fd0*/  FADD R7, -R7, R18 ;  /* 0x0000001207077221 */ /* 0x002fe20000000100 */
[----:B------:R-:W-:-:S10]  /*0fe0*/  IMAD.MOV.U32 R9, RZ, RZ, -0x21000000 ;  /* 0xdf000000ff097424 */ /* 0x000fd400078e00ff */
[----:B------:R-:W-:Y:S05]  /*0ff0*/  @P0 BRA `(.L_x_13) ;  /* 0x0000000000740947 */ /* 0x000fea0003800000 */
[----:B------:R-:W-:Y:S01]  /*1000*/  SHF.R.U32.HI R9, RZ, 0x17, R6 ;  /* 0x00000017ff097819 */ /* 0x000fe20000011606 */
[----:B------:R-:W-:Y:S01]  /*1010*/  BSSY.RECONVERGENT B1, `(.L_x_14) ;  /* 0x0000011000017945 */ /* 0x000fe20003800200 */
[----:B------:R-:W-:Y:S02]  /*1020*/  CS2R R16, SRZ ;  /* 0x0000000000107805 */ /* 0x000fe4000001ff00 */
[----:B0-----:R-:W-:Y:S02]  /*1030*/  CS2R R14, SRZ ;  /* 0x00000000000e7805 */ /* 0x001fe4000001ff00 */
        /* <DEDUP_REMOVED lines=14> */
.L_x_15:
[----:B------:R-:W-:Y:S05]  /*1120*/  BSYNC.RECONVERGENT B1 ;  /* 0x0000000000017941 */ /* 0x000fea0003800200 */
.L_x_14:
        /* <DEDUP_REMOVED lines=9> */
[----:B------:R1:W2:Y:S03]  /*11c0*/  I2F.S64 R9, R14 ;  /* 0x0000000e00097312 */ /* 0x0002a60000301400 */
.L_x_13:
[----:B------:R-:W-:Y:S05]  /*11d0*/  BSYNC.RECONVERGENT B0 ;  /* 0x0000000000007941 */ /* 0x000fea0003800200 */
.L_x_12:
[----:B-----5:R-:W-:Y:S01]  /*11e0*/  LOP3.LUT R13, R8, 0xffff, RZ, 0xc0, !PT ;  /* 0x0000ffff080d7812 */ /* 0x020fe200078ec0ff */
[----:B------:R-:W-:Y:S01]  /*11f0*/  FMUL R7, R7, 0.5 ;  /* 0x3f00000007077820 */ /* 0x000fe20000400000 */
[----:B------:R-:W-:Y:S01]  /*1200*/  LOP3.LUT R8, R10, 0xffff, RZ, 0xc0, !PT ;  /* 0x0000ffff0a087812 */ /* 0x000fe200078ec0ff */
[----:B--2---:R-:W-:Y:S01]  /*1210*/  FADD R9, -R6, R9 ;  /* 0x0000000906097221 */ /* 0x004fe20000000100 */
[----:B01----:R-:W-:Y:S01]  /*1220*/  LOP3.LUT R14, R12, 0xffff, RZ, 0xc0, !PT ;  /* 0x0000ffff0c0e7812 */ /* 0x003fe200078ec0ff */
[----:B------:R-:W-:Y:S01]  /*1230*/  BSSY.RECONVERGENT B0, `(.L_x_16) ;  /* 0x0000033000007945 */ /* 0x000fe20003800200 */
[----:B------:R-:W-:Y:S01]  /*1240*/  I2FP.F32.U32 R10, R13 ;  /* 0x0000000d000a7245 */ /* 0x000fe20000201000 */
[----:B------:R-:W-:Y:S01]  /*1250*/  FMUL R9, R9, 0.5 ;  /* 0x3f00000009097820 */ /* 0x000fe20000400000 */
[----:B------:R-:W-:Y:S02]  /*1260*/  LOP3.LUT R12, R11, 0xffff, RZ, 0xc0, !PT ;  /* 0x0000ffff0b0c7812 */ /* 0x000fe400078ec0ff */
[----:B------:R-:W-:Y:S01]  /*1270*/  I2FP.F32.U32 R8, R8 ;  /* 0x0000000800087245 */ /* 0x000fe20000201000 */
[----:B------:R-:W-:Y:S01]  /*1280*/  FFMA R11, -R7, R10, R10 ;  /* 0x0000000a070b7223 */ /* 0x000fe2000000010a */
[----:B------:R-:W-:-:S02]  /*1290*/  I2FP.F32.U32 R14, R14 ;  /* 0x0000000e000e7245 */ /* 0x000fc40000201000 */
[----:B------:R-:W-:Y:S01]  /*12a0*/  I2FP.F32.U32 R12, R12 ;  /* 0x0000000c000c7245 */ /* 0x000fe20000201000 */
[C---:B------:R-:W-:Y:S02]  /*12b0*/  FFMA R11, R7.reuse, R8, R11 ;  /* 0x00000008070b7223 */ /* 0x040fe4000000000b */
[----:B------:R-:W-:-:S04]  /*12c0*/  FFMA R13, -R7, R14, R14 ;  /* 0x0000000e070d7223 */ /* 0x000fc8000000010e */
[----:B------:R-:W-:Y:S01]  /*12d0*/  FFMA R12, R7, R12, R13 ;  /* 0x0000000c070c7223 */ /* 0x000fe2000000000d */
[----:B------:R-:W0:Y:S08]  /*12e0*/  F2F.F64.F32 R10, R11 ;  /* 0x0000000b000a7310 */ /* 0x000e300000201800 */
[----:B------:R-:W1:Y:S08]  /*12f0*/  F2F.F64.F32 R12, R12 ;  /* 0x0000000c000c7310 */ /* 0x000e700000201800 */
[----:B0-----:R-:W0:Y:S08]  /*1300*/  F2I.F64.TRUNC R10, R10 ;  /* 0x0000000a000a7311 */ /* 0x001e30000030d100 */
[----:B-1----:R-:W1:Y:S01]  /*1310*/  F2I.F64.TRUNC R13, R12 ;  /* 0x0000000c000d7311 */ /* 0x002e62000030d100 */
[----:B0-----:R-:W-:-:S05]  /*1320*/  I2FP.F32.S32 R8, R10 ;  /* 0x0000000a00087245 */ /* 0x001fca0000201400 */
[----:B------:R-:W-:Y:S01]  /*1330*/  FFMA R7, -R9, R8, R8 ;  /* 0x0000000809077223 */ /* 0x000fe20000000108 */
[----:B-1----:R-:W-:-:S05]  /*1340*/  I2FP.F32.S32 R6, R13 ;  /* 0x0000000d00067245 */ /* 0x002fca0000201400 */
[----:B------:R-:W-:Y:S01]  /*1350*/  FFMA R14, R9, R6, R7 ;  /* 0x00000006090e7223 */ /* 0x000fe20000000007 */
[----:B------:R-:W-:-:S04]  /*1360*/  CS2R R6, SRZ ;  /* 0x0000000000067805 */ /* 0x000fc8000001ff00 */
[----:B------:R-:W-:-:S13]  /*1370*/  FSETP.NAN.AND P0, PT, |R14|, |R14|, PT ;  /* 0x4000000e0e00720b */ /* 0x000fda0003f08200 */
[----:B------:R-:W-:Y:S05]  /*1380*/  @P0 BRA `(.L_x_17) ;  /* 0x0000000000740947 */ /* 0x000fea0003800000 */
[----:B------:R-:W-:Y:S01]  /*1390*/  FSETP.GE.AND P0, PT, R14, 9.22337203685477580800e+18, PT ;  /* 0x5f0000000e00780b */ /* 0x000fe20003f06000 */
[----:B------:R-:W-:Y:S02]  /*13a0*/  IMAD.MOV.U32 R6, RZ, RZ, 0x0 ;  /* 0x00000000ff067424 */ /* 0x000fe400078e00ff */
[----:B------:R-:W-:-:S10]  /*13b0*/  IMAD.MOV.U32 R7, RZ, RZ, 0x406fe000 ;  /* 0x406fe000ff077424 */ /* 0x000fd400078e00ff */
[----:B------:R-:W-:Y:S05]  /*13c0*/  @P0 BRA `(.L_x_17) ;  /* 0x0000000000640947 */ /* 0x000fea0003800000 */
[----:B------:R-:W-:Y:S02]  /*13d0*/  FSETP.GTU.AND P0, PT, R14, -9.22337203685477580800e+18, PT ;  /* 0xdf0000000e00780b */ /* 0x000fe40003f0c000 */
[----:B------:R-:W-:-:S11]  /*13e0*/  CS2R R6, SRZ ;  /* 0x0000000000067805 */ /* 0x000fd6000001ff00 */
        /* <DEDUP_REMOVED lines=18> */
.L_x_19:
[----:B------:R-:W-:Y:S05]  /*1510*/  BSYNC.RECONVERGENT B1 ;  /* 0x0000000000017941 */ /* 0x000fea0003800200 */
.L_x_18:
[----:B------:R-:W-:-:S04]  /*1520*/  IMAD.IADD R6, R9, 0x1, R8 ;  /* 0x0000000109067824 */ /* 0x000fc800078e0208 */
[----:B------:R-:W-:-:S05]  /*1530*/  @!P1 IMAD.MOV R6, RZ, RZ, -R6 ;  /* 0x000000ffff069224 */ /* 0x000fca00078e0a06 */
[----:B------:R-:W-:-:S06]  /*1540*/  LOP3.LUT R6, R6, 0xff, RZ, 0xc0, !PT ;  /* 0x000000ff06067812 */ /* 0x000fcc00078ec0ff */
[----:B------:R-:W0:Y:S02]  /*1550*/  I2F.F64.U16 R6, R6 ;  /* 0x0000000600067312 */ /* 0x000e240000101800 */
.L_x_17:
[----:B------:R-:W-:Y:S05]  /*1560*/  BSYNC.RECONVERGENT B0 ;  /* 0x0000000000007941 */ /* 0x000fea0003800200 */
.L_x_16:
[----:B------:R-:W1:Y:S01]  /*1570*/  LDCU.U8 UR4, c[0x0][0x3a8] ;  /* 0x00007500ff0477ac */ /* 0x000e620008000000 */
[----:B------:R-:W-:-:S04]  /*1580*/  IMAD R3, R3, UR5, R0 ;  /* 0x0000000503037c24 */ /* 0x000fc8000f8e0200 */
[----:B------:R-:W-:Y:S02]  /*1590*/  IMAD R3, R2, R5, R3 ;  /* 0x0000000502037224 */ /* 0x000fe400078e0203 */
[----:B------:R-:W-:Y:S02]  /*15a0*/  IMAD.MOV.U32 R5, RZ, RZ, 0x406fe000 ;  /* 0x406fe000ff057424 */ /* 0x000fe400078e00ff */
[----:B------:R-:W-:Y:S01]  /*15b0*/  IMAD R4, R4, UR6, R3 ;  /* 0x0000000604047c24 */ /* 0x000fe2000f8e0203 */
[----:B-1----:R-:W-:-:S04]  /*15c0*/  UPRMT UR4, UR4, 0x8880, URZ ;  /* 0x0000888004047896 */ /* 0x002fc800080000ff */
[----:B------:R-:W-:-:S03]  /*15d0*/  UISETP.NE.AND UP0, UPT, UR4, URZ, UPT ;  /* 0x000000ff0400728c */ /* 0x000fc6000bf05270 */
[----:B------:R-:W-:-:S06]  /*15e0*/  UMOV UR4, URZ ;  /* 0x000000ff00047c82 */ /* 0x000fcc0008000000 */
[----:B------:R-:W-:Y:S05]  /*15f0*/  BRA.U !UP0, `(.L_x_20) ;  /* 0x0000000108f47547 */ /* 0x000fea000b800000 */
[----:B------:R-:W1:Y:S01]  /*1600*/  MUFU.RCP64H R3, 255 ;  /* 0x406fe00000037908 */ /* 0x000e620000001800 */
[----:B------:R-:W-:Y:S01]  /*1610*/  IMAD.MOV.U32 R10, RZ, RZ, 0x0 ;  /* 0x00000000ff0a7424 */ /* 0x000fe200078e00ff */
[----:B0-----:R-:W-:Y:S01]  /*1620*/  FSETP.GEU.AND P1, PT, |R7|, 6.5827683646048100446e-37, PT ;  /* 0x036000000700780b */ /* 0x001fe20003f2e200 */
[----:B------:R-:W-:Y:S01]  /*1630*/  IMAD.MOV.U32 R11, RZ, RZ, 0x406fe000 ;  /* 0x406fe000ff0b7424 */ /* 0x000fe200078e00ff */
[----:B------:R-:W-:Y:S01]  /*1640*/  BSSY.RECONVERGENT B0, `(.L_x_21) ;  /* 0x0000011000007945 */ /* 0x000fe20003800200 */
[----:B------:R-:W-:-:S06]  /*1650*/  IMAD.MOV.U32 R2, RZ, RZ, 0x1 ;  /* 0x00000001ff027424 */ /* 0x000fcc00078e00ff */
[----:B-1----:R-:W-:-:S08]  /*1660*/  DFMA R8, R2, -R10, 1 ;  /* 0x3ff000000208742b */ /* 0x002fd0000000080a */
[----:B------:R-:W-:-:S08]  /*1670*/  DFMA R8, R8, R8, R8 ;  /* 0x000000080808722b */ /* 0x000fd00000000008 */
[----:B------:R-:W-:-:S08]  /*1680*/  DFMA R8, R2, R8, R2 ;  /* 0x000000080208722b */ /* 0x000fd00000000002 */
[----:B------:R-:W-:-:S08]  /*1690*/  DFMA R2, R8, -R10, 1 ;  /* 0x3ff000000802742b */ /* 0x000fd0000000080a */
[----:B------:R-:W-:-:S08]  /*16a0*/  DFMA R2, R8, R2, R8 ;  /* 0x000000020802722b */ /* 0x000fd00000000008 */
[----:B------:R-:W-:-:S08]  /*16b0*/  DMUL R8, R2, R6 ;  /* 0x0000000602087228 */ /* 0x000fd00000000000 */
[----:B------:R-:W-:-:S08]  /*16c0*/  DFMA R10, R8, -255, R6 ;  /* 0xc06fe000080a782b */ /* 0x000fd00000000006 */
[----:B------:R-:W-:-:S10]  /*16d0*/  DFMA R2, R2, R10, R8 ;  /* 0x0000000a0202722b */ /* 0x000fd40000000008 */
[----:B------:R-:W-:-:S05]  /*16e0*/  FFMA R8, RZ, 3.748046875, R3 ;  /* 0x406fe000ff087823 */ /* 0x000fca0000000003 */
[----:B------:R-:W-:-:S13]  /*16f0*/  FSETP.GT.AND P0, PT, |R8|, 1.469367938527859385e-39, PT ;  /* 0x001000000800780b */ /* 0x000fda0003f04200 */
[----:B------:R-:W-:Y:S05]  /*1700*/  @P0 BRA P1, `(.L_x_22) ;  /* 0x0000000000100947 */ /* 0x000fea0000800000 */
[----:B------:R-:W-:Y:S01]  /*1710*/  IMAD.MOV.U32 R8, RZ, RZ, R6 ;  /* 0x000000ffff087224 */ /* 0x000fe200078e0006 */
[----:B------:R-:W-:Y:S01]  /*1720*/  MOV R12, 0x1750 ;  /* 0x00001750000c7802 */ /* 0x000fe20000000f00 */
[----:B------:R-:W-:-:S07]  /*1730*/  IMAD.MOV.U32 R9, RZ, RZ, R7 ;  /* 0x000000ffff097224 */ /* 0x000fce00078e0007 */
[----:B------:R-:W-:Y:S05]  /*1740*/  CALL.REL.NOINC `($__internal_0_$__cuda_sm20_div_rn_f64_full) ;  /* 0x00000004000c7944 */ /* 0x000fea0003c00000 */
.L_x_22:
[----:B------:R-:W-:Y:S05]  /*1750*/  BSYNC.RECONVERGENT B0 ;  /* 0x0000000000007941 */ /* 0x000fea0003800200 */
.L_x_21:
[----:B------:R-:W-:Y:S01]  /*1760*/  IMAD.SHL.U32 R0, R0, 0x4, RZ ;  /* 0x0000000400007824 */ /* 0x000fe200078e00ff */
[----:B------:R-:W-:Y:S04]  /*1770*/  BSSY.RECONVERGENT B0, `(.L_x_23) ;  /* 0x0000023000007945 */ /* 0x000fe80003800200 */
[C---:B------:R-:W-:Y:S02]  /*1780*/  ISETP.EQ.AND P1, PT, R0.reuse, -0xc, PT ;  /* 0xfffffff40000780c */ /* 0x040fe40003f22270 */
[C---:B------:R-:W-:Y:S02]  /*1790*/  ISETP.EQ.AND P2, PT, R0.reuse, -0x8, PT ;  /* 0xfffffff80000780c */ /* 0x040fe40003f42270 */
[C---:B------:R-:W-:Y:S02]  /*17a0*/  ISETP.EQ.AND P3, PT, R0.reuse, -0x4, PT ;  /* 0xfffffffc0000780c */ /* 0x040fe40003f62270 */
[----:B------:R-:W-:-:S07]  /*17b0*/  ISETP.EQ.AND P0, PT, R0, RZ, PT ;  /* 0x000000ff0000720c */ /* 0x000fce0003f02270 */
[----:B------:R-:W-:Y:S01]  /*17c0*/  @P1 IMAD.MOV.U32 R7, RZ, RZ, 0x3ef851ec ;  /* 0x3ef851ecff071424 */ /* 0x000fe200078e00ff */
[C---:B------:R-:W-:Y:S01]  /*17d0*/  ISETP.EQ.AND P1, PT, R0.reuse, 0x4, PT ;  /* 0x000000040000780c */ /* 0x040fe20003f22270 */
[----:B------:R-:W-:Y:S01]  /*17e0*/  @P2 IMAD.MOV.U32 R7, RZ, RZ, 0x3ee978d5 ;  /* 0x3ee978d5ff072424 */ /* 0x000fe200078e00ff */
[C---:B------:R-:W-:Y:S01]  /*17f0*/  ISETP.EQ.AND P2, PT, R0.reuse, 0x8, PT ;  /* 0x000000080000780c */ /* 0x040fe20003f42270 */
[----:B------:R-:W-:Y:S01]  /*1800*/  @P3 IMAD.MOV.U32 R7, RZ, RZ, 0x3ecfdf3b ;  /* 0x3ecfdf3bff073424 */ /* 0x000fe200078e00ff */
[C---:B------:R-:W-:Y:S01]  /*1810*/  ISETP.EQ.AND P3, PT, R0.reuse, 0xc, PT ;  /* 0x0000000c0000780c */ /* 0x040fe20003f62270 */
[----:B------:R-:W-:Y:S02]  /*1820*/  @P0 IMAD.MOV.U32 R7, RZ, RZ, 0x3e6a7efa ;  /* 0x3e6a7efaff070424 */ /* 0x000fe400078e00ff */
[----:B------:R-:W-:Y:S01]  /*1830*/  @P0 IMAD.MOV.U32 R5, RZ, RZ, 0x3ef851ec ;  /* 0x3ef851ecff050424 */ /* 0x000fe200078e00ff */
[----:B------:R-:W-:-:S05]  /*1840*/  ISETP.EQ.AND P0, PT, R0, 0x10, PT ;  /* 0x000000100000780c */ /* 0x000fca0003f02270 */
[----:B------:R-:W-:Y:S02]  /*1850*/  @P1 IMAD.MOV.U32 R7, RZ, RZ, 0x3e656042 ;  /* 0x3e656042ff071424 */ /* 0x000fe400078e00ff */
[----:B------:R-:W-:Y:S01]  /*1860*/  @P1 IMAD.MOV.U32 R5, RZ, RZ, 0x3ee978d5 ;  /* 0x3ee978d5ff051424 */ /* 0x000fe200078e00ff */
[----:B------:R-:W-:Y:S01]  /*1870*/  ISETP.EQ.AND P1, PT, R0, 0x14, PT ;  /* 0x000000140000780c */ /* 0x000fe20003f22270 */
[----:B------:R-:W-:Y:S01]  /*1880*/  @P2 IMAD.MOV.U32 R7, RZ, RZ, 0x3e666666 ;  /* 0x3e666666ff072424 */ /* 0x000fe200078e00ff */
[----:B------:R-:W0:Y:S01]  /*1890*/  F2F.F32.F64 R0, R2 ;  /* 0x0000000200007310 */ /* 0x000e220000301000 */
[----:B------:R-:W-:Y:S02]  /*18a0*/  @P2 IMAD.MOV.U32 R5, RZ, RZ, 0x3ecfdf3b ;  /* 0x3ecfdf3bff052424 */ /* 0x000fe400078e00ff */
[----:B------:R-:W-:Y:S02]  /*18b0*/  @P3 IMAD.MOV.U32 R5, RZ, RZ, 0x3e6a7efa ;  /* 0x3e6a7efaff053424 */ /* 0x000fe400078e00ff */
[----:B------:R-:W-:-:S03]  /*18c0*/  @P0 IMAD.MOV.U32 R5, RZ, RZ, 0x3e656042 ;  /* 0x3e656042ff050424 */ /* 0x000fc600078e00ff */
[----:B------:R-:W1:Y:S03]  /*18d0*/  MUFU.RCP R6, R7 ;  /* 0x0000000700067308 */ /* 0x000e660000001000 */
[----:B------:R-:W-:-:S04]  /*18e0*/  @P1 IMAD.MOV.U32 R5, RZ, RZ, 0x3e666666 ;  /* 0x3e666666ff051424 */ /* 0x000fc800078e00ff */
[----:B0-----:R-:W-:-:S04]  /*18f0*/  FADD R0, R0, -R5 ;  /* 0x8000000500007221 */ /* 0x001fc80000000000 */
[----:B------:R-:W0:Y:S01]  /*1900*/  FCHK P0, R0, R7 ;  /* 0x0000000700007302 */ /* 0x000e220000000000 */
[----:B-1----:R-:W-:-:S04]  /*1910*/  FFMA R9, R6, -R7, 1 ;  /* 0x3f80000006097423 */ /* 0x002fc80000000807 */
[----:B------:R-:W-:-:S04]  /*1920*/  FFMA R9, R6, R9, R6 ;  /* 0x0000000906097223 */ /* 0x000fc80000000006 */
[----:B------:R-:W-:-:S04]  /*1930*/  FFMA R6, R0, R9, RZ ;  /* 0x0000000900067223 */ /* 0x000fc800000000ff */
[----:B------:R-:W-:-:S04]  /*1940*/  FFMA R5, R6, -R7, R0 ;  /* 0x8000000706057223 */ /* 0x000fc80000000000 */
[----:B------:R-:W-:Y:S01]  /*1950*/  FFMA R5, R9, R5, R6 ;  /* 0x0000000509057223 */ /* 0x000fe20000000006 */
[----:B0-----:R-:W-:Y:S06]  /*1960*/  @!P0 BRA `(.L_x_24) ;  /* 0x00000000000c8947 */ /* 0x001fec0003800000 */
[----:B------:R-:W-:-:S07]  /*1970*/  MOV R2, 0x1990 ;  /* 0x0000199000027802 */ /* 0x000fce0000000f00 */
[----:B------:R-:W-:Y:S05]  /*1980*/  CALL.REL.NOINC `($__internal_1_$__cuda_sm3x_div_rn_noftz_f32_slowpath) ;  /* 0x0000000400f87944 */ /* 0x000fea0003c00000 */
[----:B------:R-:W-:-:S07]  /*1990*/  IMAD.MOV.U32 R5, RZ, RZ, R0 ;  /* 0x000000ffff057224 */ /* 0x000fce00078e0000 */
.L_x_24:
[----:B------:R-:W-:Y:S05]  /*19a0*/  BSYNC.RECONVERGENT B0 ;  /* 0x0000000000007941 */ /* 0x000fea0003800200 */
.L_x_23:
[----:B------:R-:W-:Y:S01]  /*19b0*/  IMAD.MOV.U32 R7, RZ, RZ, R5 ;  /* 0x000000ffff077224 */ /* 0x000fe200078e0005 */
[----:B------:R-:W-:Y:S06]  /*19c0*/  BRA `(.L_x_25) ;  /* 0x00000000005c7947 */ /* 0x000fec0003800000 */
.L_x_20:
        /* <DEDUP_REMOVED lines=21> */
.L_x_27:
[----:B------:R-:W-:Y:S05]  /*1b20*/  BSYNC.RECONVERGENT B0 ;  /* 0x0000000000007941 */ /* 0x000fea0003800200 */
.L_x_26:
[----:B------:R0:W1:Y:S02]  /*1b30*/  F2F.F32.F64 R7, R2 ;  /* 0x0000000200077310 */ /* 0x0000640000301000 */
.L_x_25:
[----:B0-----:R-:W0:Y:S02]  /*1b40*/  LDC.64 R2, c[0x0][0x388] ;  /* 0x0000e200ff027b82 */ /* 0x001e240000000a00 */
[----:B0-----:R-:W-:-:S05]  /*1b50*/  IMAD.WIDE R4, R4, 0x4, R2 ;  /* 0x0000000404047825 */ /* 0x001fca00078e0202 */
[----:B-1----:R-:W-:Y:S01]  /*1b60*/  STG.E desc[UR8][R4.64], R7 ;  /* 0x0000000704007986 */ /* 0x002fe2000c101908 */
[----:B------:R-:W-:Y:S05]  /*1b70*/  EXIT ;  /* 0x000000000000794d */ /* 0x000fea0003800000 */
        .weak           $__internal_0_$__cuda_sm20_div_rn_f64_full
        .type           $__internal_0_$__cuda_sm20_div_rn_f64_full,@function
        .size           $__internal_0_$__cuda_sm20_div_rn_f64_full,($__internal_1_$__cuda_sm3x_div_rn_noftz_f32_slowpath - $__internal_0_$__cuda_sm20_div_rn_f64_full)
$__internal_0_$__cuda_sm20_div_rn_f64_full:
[C---:B------:R-:W-:Y:S01]  /*1b80*/  FSETP.GEU.AND P0, PT, |R5|.reuse, 1.469367938527859385e-39, PT ;  /* 0x001000000500780b */ /* 0x040fe20003f0e200 */
[----:B------:R-:W-:Y:S01]  /*1b90*/  IMAD.U32 R2, RZ, RZ, UR4 ;  /* 0x00000004ff027e24 */ /* 0x000fe2000f8e00ff */
[----:B------:R-:W-:Y:S01]  /*1ba0*/  LOP3.LUT R3, R5, 0x800fffff, RZ, 0xc0, !PT ;  /* 0x800fffff05037812 */ /* 0x000fe200078ec0ff */
[----:B------:R-:W-:Y:S01]  /*1bb0*/  IMAD.U32 R6, RZ, RZ, UR4 ;  /* 0x00000004ff067e24 */ /* 0x000fe2000f8e00ff */
[----:B------:R-:W-:Y:S01]  /*1bc0*/  FSETP.GEU.AND P2, PT, |R9|, 1.469367938527859385e-39, PT ;  /* 0x001000000900780b */ /* 0x000fe20003f4e200 */
[----:B------:R-:W-:Y:S01]  /*1bd0*/  IMAD.MOV.U32 R16, RZ, RZ, 0x1 ;  /* 0x00000001ff107424 */ /* 0x000fe200078e00ff */
[----:B------:R-:W-:Y:S01]  /*1be0*/  LOP3.LUT R7, R3, 0x3ff00000, RZ, 0xfc, !PT ;  /* 0x3ff0000003077812 */ /* 0x000fe200078efcff */
[----:B------:R-:W-:Y:S01]  /*1bf0*/  IMAD.MOV.U32 R3, RZ, RZ, R5 ;  /* 0x000000ffff037224 */ /* 0x000fe200078e0005 */
[----:B------:R-:W-:Y:S01]  /*1c00*/  LOP3.LUT R13, R9, 0x7ff00000, RZ, 0xc0, !PT ;  /* 0x7ff00000090d7812 */ /* 0x000fe200078ec0ff */
[----:B------:R-:W-:Y:S01]  /*1c10*/  BSSY.RECONVERGENT B1, `(.L_x_28) ;  /* 0x0000051000017945 */ /* 0x000fe20003800200 */
[----:B------:R-:W-:Y:S01]  /*1c20*/  LOP3.LUT R14, R5, 0x7ff00000, RZ, 0xc0, !PT ;  /* 0x7ff00000050e7812 */ /* 0x000fe200078ec0ff */
[----:B------:R-:W-:-:S02]  /*1c30*/  IMAD.MOV.U32 R5, RZ, RZ, 0x1ca00000 ;  /* 0x1ca00000ff057424 */ /* 0x000fc400078e00ff */
[----:B------:R-:W-:Y:S01]  /*1c40*/  @!P0 DMUL R6, R2, 8.98846567431157953865e+307 ;  /* 0x7fe0000002068828 */ /* 0x000fe20000000000 */
[----:B------:R-:W-:-:S03]  /*1c50*/  ISETP.GE.U32.AND P1, PT, R13, R14, PT ;  /* 0x0000000e0d00720c */ /* 0x000fc60003f26070 */
[----:B------:R-:W-:Y:S02]  /*1c60*/  @!P2 LOP3.LUT R18, R3, 0x7ff00000, RZ, 0xc0, !PT ;  /* 0x7ff000000312a812 */ /* 0x000fe400078ec0ff */
[----:B------:R-:W0:Y:S02]  /*1c70*/  MUFU.RCP64H R17, R7 ;  /* 0x0000000700117308 */ /* 0x000e240000001800 */
[----:B------:R-:W-:Y:S01]  /*1c80*/  @!P2 ISETP.GE.U32.AND P3, PT, R13, R18, PT ;  /* 0x000000120d00a20c */ /* 0x000fe20003f66070 */
[----:B------:R-:W-:-:S03]  /*1c90*/  @!P2 IMAD.MOV.U32 R18, RZ, RZ, RZ ;  /* 0x000000ffff12a224 */ /* 0x000fc600078e00ff */
[----:B------:R-:W-:-:S04]  /*1ca0*/  @!P2 SEL R15, R5, 0x63400000, !P3 ;  /* 0x63400000050fa807 */ /* 0x000fc80005800000 */
[----:B------:R-:W-:-:S04]  /*1cb0*/  @!P2 LOP3.LUT R15, R15, 0x80000000, R9, 0xf8, !PT ;  /* 0x800000000f0fa812 */ /* 0x000fc800078ef809 */
[----:B------:R-:W-:Y:S01]  /*1cc0*/  @!P2 LOP3.LUT R19, R15, 0x100000, RZ, 0xfc, !PT ;  /* 0x001000000f13a812 */ /* 0x000fe200078efcff */
[----:B0-----:R-:W-:-:S08]  /*1cd0*/  DFMA R10, R16, -R6, 1 ;  /* 0x3ff00000100a742b */ /* 0x001fd00000000806 */
[----:B------:R-:W-:-:S08]  /*1ce0*/  DFMA R10, R10, R10, R10 ;  /* 0x0000000a0a0a722b */ /* 0x000fd0000000000a */
[----:B------:R-:W-:Y:S01]  /*1cf0*/  DFMA R16, R16, R10, R16 ;  /* 0x0000000a1010722b */ /* 0x000fe20000000010 */
[----:B------:R-:W-:Y:S01]  /*1d00*/  SEL R11, R5, 0x63400000, !P1 ;  /* 0x63400000050b7807 */ /* 0x000fe20004800000 */
[----:B------:R-:W-:-:S03]  /*1d10*/  IMAD.MOV.U32 R10, RZ, RZ, R8 ;  /* 0x000000ffff0a7224 */ /* 0x000fc600078e0008 */
[----:B------:R-:W-:-:S03]  /*1d20*/  LOP3.LUT R11, R11, 0x800fffff, R9, 0xf8, !PT ;  /* 0x800fffff0b0b7812 */ /* 0x000fc600078ef809 */
[----:B------:R-:W-:-:S03]  /*1d30*/  DFMA R20, R16, -R6, 1 ;  /* 0x3ff000001014742b */ /* 0x000fc60000000806 */
[----:B------:R-:W-:-:S05]  /*1d40*/  @!P2 DFMA R10, R10, 2, -R18 ;  /* 0x400000000a0aa82b */ /* 0x000fca0000000812 */
[----:B------:R-:W-:Y:S01]  /*1d50*/  DFMA R16, R16, R20, R16 ;  /* 0x000000141010722b */ /* 0x000fe20000000010 */
[----:B------:R-:W-:Y:S02]  /*1d60*/  IMAD.MOV.U32 R21, RZ, RZ, R13 ;  /* 0x000000ffff157224 */ /* 0x000fe400078e000d */
[----:B------:R-:W-:Y:S01]  /*1d70*/  IMAD.MOV.U32 R20, RZ, RZ, R14 ;  /* 0x000000ffff147224 */ /* 0x000fe200078e000e */
[----:B------:R-:W-:Y:S02]  /*1d80*/  @!P0 LOP3.LUT R20, R7, 0x7ff00000, RZ, 0xc0, !PT ;  /* 0x7ff0000007148812 */ /* 0x000fe400078ec0ff */
[----:B------:R-:W-:Y:S02]  /*1d90*/  @!P2 LOP3.LUT R21, R11, 0x7ff00000, RZ, 0xc0, !PT ;  /* 0x7ff000000b15a812 */ /* 0x000fe400078ec0ff */
[----:B------:R-:W-:Y:S01]  /*1da0*/  DMUL R18, R16, R10 ;  /* 0x0000000a10127228 */ /* 0x000fe20000000000 */
[----:B------:R-:W-:Y:S02]  /*1db0*/  VIADD R23, R20, 0xffffffff ;  /* 0xffffffff14177836 */ /* 0x000fe40000000000 */
[----:B------:R-:W-:-:S05]  /*1dc0*/  VIADD R22, R21, 0xffffffff ;  /* 0xffffffff15167836 */ /* 0x000fca0000000000 */
[----:B------:R-:W-:Y:S01]  /*1dd0*/  DFMA R14, R18, -R6, R10 ;  /* 0x80000006120e722b */ /* 0x000fe2000000000a */
[----:B------:R-:W-:-:S04]  /*1de0*/  ISETP.GT.U32.AND P0, PT, R22, 0x7feffffe, PT ;  /* 0x7feffffe1600780c */ /* 0x000fc80003f04070 */
[----:B------:R-:W-:-:S03]  /*1df0*/  ISETP.GT.U32.OR P0, PT, R23, 0x7feffffe, P0 ;  /* 0x7feffffe1700780c */ /* 0x000fc60000704470 */
[----:B------:R-:W-:-:S10]  /*1e00*/  DFMA R14, R16, R14, R18 ;  /* 0x0000000e100e722b */ /* 0x000fd40000000012 */
[----:B------:R-:W-:Y:S05]  /*1e10*/  @P0 BRA `(.L_x_29) ;  /* 0x00000000006c0947 */ /* 0x000fea0003800000 */
[----:B------:R-:W-:-:S04]  /*1e20*/  LOP3.LUT R16, R3, 0x7ff00000, RZ, 0xc0, !PT ;  /* 0x7ff0000003107812 */ /* 0x000fc800078ec0ff */
[CC--:B------:R-:W-:Y:S02]  /*1e30*/  VIADDMNMX R8, R13.reuse, -R16.reuse, 0xb9600000, !PT ;  /* 0xb96000000d087446 */ /* 0x0c0fe40007800910 */
[----:B------:R-:W-:Y:S02]  /*1e40*/  ISETP.GE.U32.AND P0, PT, R13, R16, PT ;  /* 0x000000100d00720c */ /* 0x000fe40003f06070 */
[----:B------:R-:W-:Y:S02]  /*1e50*/  VIMNMX R8, PT, PT, R8, 0x46a00000, PT ;  /* 0x46a0000008087848 */ /* 0x000fe40003fe0100 */
[----:B------:R-:W-:-:S05]  /*1e60*/  SEL R13, R5, 0x63400000, !P0 ;  /* 0x63400000050d7807 */ /* 0x000fca0004000000 */
[----:B------:R-:W-:Y:S02]  /*1e70*/  IMAD.IADD R13, R8, 0x1, -R13 ;  /* 0x00000001080d7824 */ /* 0x000fe400078e0a0d */
[----:B------:R-:W-:Y:S02]  /*1e80*/  IMAD.MOV.U32 R8, RZ, RZ, RZ ;  /* 0x000000ffff087224 */ /* 0x000fe400078e00ff */
[----:B------:R-:W-:-:S06]  /*1e90*/  VIADD R9, R13, 0x7fe00000 ;  /* 0x7fe000000d097836 */ /* 0x000fcc0000000000 */
[----:B------:R-:W-:-:S10]  /*1ea0*/  DMUL R16, R14, R8 ;  /* 0x000000080e107228 */ /* 0x000fd40000000000 */
[----:B------:R-:W-:-:S13]  /*1eb0*/  FSETP.GTU.AND P0, PT, |R17|, 1.469367938527859385e-39, PT ;  /* 0x001000001100780b */ /* 0x000fda0003f0c200 */
[----:B------:R-:W-:Y:S05]  /*1ec0*/  @P0 BRA `(.L_x_30) ;  /* 0x0000000000940947 */ /* 0x000fea0003800000 */
[----:B------:R-:W-:Y:S01]  /*1ed0*/  DFMA R6, R14, -R6, R10 ;  /* 0x800000060e06722b */ /* 0x000fe2000000000a */
[----:B------:R-:W-:-:S09]  /*1ee0*/  IMAD.MOV.U32 R8, RZ, RZ, RZ ;  /* 0x000000ffff087224 */ /* 0x000fd200078e00ff */
[C---:B------:R-:W-:Y:S02]  /*1ef0*/  FSETP.NEU.AND P0, PT, R7.reuse, RZ, PT ;  /* 0x000000ff0700720b */ /* 0x040fe40003f0d000 */
[----:B------:R-:W-:-:S04]  /*1f00*/  LOP3.LUT R5, R7, 0x80000000, R3, 0x48, !PT ;  /* 0x8000000007057812 */ /* 0x000fc800078e4803 */
[----:B------:R-:W-:-:S07]  /*1f10*/  LOP3.LUT R9, R5, R9, RZ, 0xfc, !PT ;  /* 0x0000000905097212 */ /* 0x000fce00078efcff */
[----:B------:R-:W-:Y:S05]  /*1f20*/  @!P0 BRA `(.L_x_30) ;  /* 0x00000000007c8947 */ /* 0x000fea0003800000 */
[----:B------:R-:W-:Y:S01]  /*1f30*/  IMAD.MOV R3, RZ, RZ, -R13 ;  /* 0x000000ffff037224 */ /* 0x000fe200078e0a0d */
[----:B------:R-:W-:Y:S01]  /*1f40*/  DMUL.RP R8, R14, R8 ;  /* 0x000000080e087228 */ /* 0x000fe20000008000 */
[----:B------:R-:W-:-:S06]  /*1f50*/  IMAD.MOV.U32 R2, RZ, RZ, RZ ;  /* 0x000000ffff027224 */ /* 0x000fcc00078e00ff */
[----:B------:R-:W-:-:S03]  /*1f60*/  DFMA R2, R16, -R2, R14 ;  /* 0x800000021002722b */ /* 0x000fc6000000000e */
[----:B------:R-:W-:-:S03]  /*1f70*/  LOP3.LUT R5, R9, R5, RZ, 0x3c, !PT ;  /* 0x0000000509057212 */ /* 0x000fc600078e3cff */
[----:B------:R-:W-:-:S04]  /*1f80*/  IADD3 R2, PT, PT, -R13, -0x43300000, RZ ;  /* 0xbcd000000d027810 */ /* 0x000fc80007ffe1ff */
[----:B------:R-:W-:-:S04]  /*1f90*/  FSETP.NEU.AND P0, PT, |R3|, R2, PT ;  /* 0x000000020300720b */ /* 0x000fc80003f0d200 */
[----:B------:R-:W-:Y:S02]  /*1fa0*/  FSEL R16, R8, R16, !P0 ;  /* 0x0000001008107208 */ /* 0x000fe40004000000 */
[----:B------:R-:W-:Y:S01]  /*1fb0*/  FSEL R17, R5, R17, !P0 ;  /* 0x0000001105117208 */ /* 0x000fe20004000000 */
[----:B------:R-:W-:Y:S06]  /*1fc0*/  BRA `(.L_x_30) ;  /* 0x0000000000547947 */ /* 0x000fec0003800000 */
.L_x_29:
[----:B------:R-:W-:-:S14]  /*1fd0*/  DSETP.NAN.AND P0, PT, R8, R8, PT ;  /* 0x000000080800722a */ /* 0x000fdc0003f08000 */
[----:B------:R-:W-:Y:S05]  /*1fe0*/  @P0 BRA `(.L_x_31) ;  /* 0x0000000000440947 */ /* 0x000fea0003800000 */
[----:B------:R-:W-:-:S14]  /*1ff0*/  DSETP.NAN.AND P0, PT, R2, R2, PT ;  /* 0x000000020200722a */ /* 0x000fdc0003f08000 */
[----:B------:R-:W-:Y:S05]  /*2000*/  @P0 BRA `(.L_x_32) ;  /* 0x0000000000300947 */ /* 0x000fea0003800000 */
[----:B------:R-:W-:Y:S01]  /*2010*/  ISETP.NE.AND P0, PT, R21, R20, PT ;  /* 0x000000141500720c */ /* 0x000fe20003f05270 */
[----:B------:R-:W-:Y:S02]  /*2020*/  IMAD.MOV.U32 R16, RZ, RZ, 0x0 ;  /* 0x00000000ff107424 */ /* 0x000fe400078e00ff */
[----:B------:R-:W-:-:S10]  /*2030*/  IMAD.MOV.U32 R17, RZ, RZ, -0x80000 ;  /* 0xfff80000ff117424 */ /* 0x000fd400078e00ff */
[----:B------:R-:W-:Y:S05]  /*2040*/  @!P0 BRA `(.L_x_30) ;  /* 0x0000000000348947 */ /* 0x000fea0003800000 */
[----:B------:R-:W-:Y:S02]  /*2050*/  ISETP.NE.AND P0, PT, R21, 0x7ff00000, PT ;  /* 0x7ff000001500780c */ /* 0x000fe40003f05270 */
[----:B------:R-:W-:Y:S02]  /*2060*/  LOP3.LUT R17, R9, 0x80000000, R3, 0x48, !PT ;  /* 0x8000000009117812 */ /* 0x000fe400078e4803 */
[----:B------:R-:W-:-:S13]  /*2070*/  ISETP.EQ.OR P0, PT, R20, RZ, !P0 ;  /* 0x000000ff1400720c */ /* 0x000fda0004702670 */
[----:B------:R-:W-:Y:S01]  /*2080*/  @P0 LOP3.LUT R2, R17, 0x7ff00000, RZ, 0xfc, !PT ;  /* 0x7ff0000011020812 */ /* 0x000fe200078efcff */
[----:B------:R-:W-:Y:S02]  /*2090*/  @!P0 IMAD.MOV.U32 R16, RZ, RZ, RZ ;  /* 0x000000ffff108224 */ /* 0x000fe400078e00ff */
[----:B------:R-:W-:Y:S02]  /*20a0*/  @P0 IMAD.MOV.U32 R16, RZ, RZ, RZ ;  /* 0x000000ffff100224 */ /* 0x000fe400078e00ff */
[----:B------:R-:W-:Y:S01]  /*20b0*/  @P0 IMAD.MOV.U32 R17, RZ, RZ, R2 ;  /* 0x000000ffff110224 */ /* 0x000fe200078e0002 */
[----:B------:R-:W-:Y:S06]  /*20c0*/  BRA `(.L_x_30) ;  /* 0x0000000000147947 */ /* 0x000fec0003800000 */
.L_x_32:
[----:B------:R-:W-:Y:S01]  /*20d0*/  LOP3.LUT R17, R3, 0x80000, RZ, 0xfc, !PT ;  /* 0x0008000003117812 */ /* 0x000fe200078efcff */
[----:B------:R-:W-:Y:S01]  /*20e0*/  IMAD.MOV.U32 R16, RZ, RZ, R2 ;  /* 0x000000ffff107224 */ /* 0x000fe200078e0002 */
[----:B------:R-:W-:Y:S06]  /*20f0*/  BRA `(.L_x_30) ;  /* 0x0000000000087947 */ /* 0x000fec0003800000 */
.L_x_31:
[----:B------:R-:W-:Y:S01]  /*2100*/  LOP3.LUT R17, R9, 0x80000, RZ, 0xfc, !PT ;  /* 0x0008000009117812 */ /* 0x000fe200078efcff */
[----:B------:R-:W-:-:S07]  /*2110*/  IMAD.MOV.U32 R16, RZ, RZ, R8 ;  /* 0x000000ffff107224 */ /* 0x000fce00078e0008 */
.L_x_30:
[----:B------:R-:W-:Y:S05]  /*2120*/  BSYNC.RECONVERGENT B1 ;  /* 0x0000000000017941 */ /* 0x000fea0003800200 */
.L_x_28:
[----:B------:R-:W-:Y:S02]  /*2130*/  IMAD.MOV.U32 R13, RZ, RZ, 0x0 ;  /* 0x00000000ff0d7424 */ /* 0x000fe400078e00ff */
[----:B------:R-:W-:Y:S02]  /*2140*/  IMAD.MOV.U32 R2, RZ, RZ, R16 ;  /* 0x000000ffff027224 */ /* 0x000fe400078e0010 */
[----:B------:R-:W-:Y:S01]  /*2150*/  IMAD.MOV.U32 R3, RZ, RZ, R17 ;  /* 0x000000ffff037224 */ /* 0x000fe200078e0011 */
[----:B------:R-:W-:Y:S06]  /*2160*/  RET.REL.NODEC R12 `(cuResize_fp) ;  /* 0xffffffdc0ca47950 */ /* 0x000fec0003c3ffff */
        .weak           $__internal_1_$__cuda_sm3x_div_rn_noftz_f32_slowpath
        .type           $__internal_1_$__cuda_sm3x_div_rn_noftz_f32_slowpath,@function
        .size           $__internal_1_$__cuda_sm3x_div_rn_noftz_f32_slowpath,(.L_x_67 - $__internal_1_$__cuda_sm3x_div_rn_noftz_f32_slowpath)
$__internal_1_$__cuda_sm3x_div_rn_noftz_f32_slowpath:
[----:B------:R-:W-:Y:S01]  /*2170*/  SHF.R.U32.HI R5, RZ, 0x17, R7 ;  /* 0x00000017ff057819 */ /* 0x000fe20000011607 */
[----:B------:R-:W-:Y:S01]  /*2180*/  BSSY.RECONVERGENT B1, `(.L_x_33) ;  /* 0x0000064000017945 */ /* 0x000fe20003800200 */
[--C-:B------:R-:W-:Y:S02]  /*2190*/  SHF.R.U32.HI R3, RZ, 0x17, R0.reuse ;  /* 0x00000017ff037819 */ /* 0x100fe40000011600 */
[----:B------:R-:W-:Y:S01]  /*21a0*/  LOP3.LUT R11, R5, 0xff, RZ, 0xc0, !PT ;  /* 0x000000ff050b7812 */ /* 0x000fe200078ec0ff */
[----:B------:R-:W-:Y:S01]  /*21b0*/  IMAD.MOV.U32 R5, RZ, RZ, R0 ;  /* 0x000000ffff057224 */ /* 0x000fe200078e0000 */
[----:B------:R-:W-:-:S03]  /*21c0*/  LOP3.LUT R8, R3, 0xff, RZ, 0xc0, !PT ;  /* 0x000000ff03087812 */ /* 0x000fc600078ec0ff */
[----:B------:R-:W-:Y:S02]  /*21d0*/  VIADD R10, R11, 0xffffffff ;  /* 0xffffffff0b0a7836 */ /* 0x000fe40000000000 */
[----:B------:R-:W-:-:S03]  /*21e0*/  VIADD R9, R8, 0xffffffff ;  /* 0xffffffff08097836 */ /* 0x000fc60000000000 */
[----:B------:R-:W-:-:S04]  /*21f0*/  ISETP.GT.U32.AND P0, PT, R10, 0xfd, PT ;  /* 0x000000fd0a00780c */ /* 0x000fc80003f04070 */
[----:B------:R-:W-:-:S13]  /*2200*/  ISETP.GT.U32.OR P0, PT, R9, 0xfd, P0 ;  /* 0x000000fd0900780c */ /* 0x000fda0000704470 */
[----:B------:R-:W-:Y:S01]  /*2210*/  @!P0 IMAD.MOV.U32 R6, RZ, RZ, RZ ;  /* 0x000000ffff068224 */ /* 0x000fe200078e00ff */
[----:B------:R-:W-:Y:S06]  /*2220*/  @!P0 BRA `(.L_x_34) ;  /* 0x0000000000608947 */ /* 0x000fec0003800000 */
[----:B------:R-:W-:Y:S01]  /*2230*/  FSETP.GTU.FTZ.AND P0, PT, |R0|, +INF , PT ;  /* 0x7f8000000000780b */ /* 0x000fe20003f1c200 */
[----:B------:R-:W-:Y:S01]  /*2240*/  IMAD.MOV.U32 R3, RZ, RZ, R7 ;  /* 0x000000ffff037224 */ /* 0x000fe200078e0007 */
[----:B------:R-:W-:-:S04]  /*2250*/  FSETP.GTU.FTZ.AND P1, PT, |R7|, +INF , PT ;  /* 0x7f8000000700780b */ /* 0x000fc80003f3c200 */
[----:B------:R-:W-:-:S13]  /*2260*/  PLOP3.LUT P0, PT, P0, P1, PT, 0xf8, 0x8f ;  /* 0x00000000008f781c */ /* 0x000fda0000703f70 */
[----:B------:R-:W-:Y:S05]  /*2270*/  @P0 BRA `(.L_x_35) ;  /* 0x00000004004c0947 */ /* 0x000fea0003800000 */
[----:B------:R-:W-:-:S13]  /*2280*/  LOP3.LUT P0, RZ, R7, 0x7fffffff, R5, 0xc8, !PT ;  /* 0x7fffffff07ff7812 */ /* 0x000fda000780c805 */
[----:B------:R-:W-:Y:S05]  /*2290*/  @!P0 BRA `(.L_x_36) ;  /* 0x00000004003c8947 */ /* 0x000fea0003800000 */
[C---:B------:R-:W-:Y:S02]  /*22a0*/  FSETP.NEU.FTZ.AND P1, PT, |R0|.reuse, +INF , PT ;  /* 0x7f8000000000780b */ /* 0x040fe40003f3d200 */
[----:B------:R-:W-:Y:S02]  /*22b0*/  FSETP.NEU.FTZ.AND P2, PT, |R3|, +INF , PT ;  /* 0x7f8000000300780b */ /* 0x000fe40003f5d200 */
[----:B------:R-:W-:-:S11]  /*22c0*/  FSETP.NEU.FTZ.AND P0, PT, |R0|, +INF , PT ;  /* 0x7f8000000000780b */ /* 0x000fd60003f1d200 */
[----:B------:R-:W-:Y:S05]  /*22d0*/  @!P2 BRA !P1, `(.L_x_36) ;  /* 0x00000004002ca947 */ /* 0x000fea0004800000 */
[----:B------:R-:W-:-:S04]  /*22e0*/  LOP3.LUT P1, RZ, R5, 0x7fffffff, RZ, 0xc0, !PT ;  /* 0x7fffffff05ff7812 */ /* 0x000fc8000782c0ff */
[----:B------:R-:W-:-:S13]  /*22f0*/  PLOP3.LUT P1, PT, P2, P1, PT, 0x2f, 0xf2 ;  /* 0x0000000000f2781c */ /* 0x000fda0001722577 */
[----:B------:R-:W-:Y:S05]  /*2300*/  @P1 BRA `(.L_x_37) ;  /* 0x0000000400181947 */ /* 0x000fea0003800000 */
[----:B------:R-:W-:-:S04]  /*2310*/  LOP3.LUT P1, RZ, R7, 0x7fffffff, RZ, 0xc0, !PT ;  /* 0x7fffffff07ff7812 */ /* 0x000fc8000782c0ff */
[----:B------:R-:W-:-:S13]  /*2320*/  PLOP3.LUT P0, PT, P0, P1, PT, 0x2f, 0xf2 ;  /* 0x0000000000f2781c */ /* 0x000fda0000702577 */
[----:B------:R-:W-:Y:S05]  /*2330*/  @P0 BRA `(.L_x_38) ;  /* 0x0000000400000947 */ /* 0x000fea0003800000 */
[----:B------:R-:W-:Y:S02]  /*2340*/  ISETP.GE.AND P0, PT, R9, RZ, PT ;  /* 0x000000ff0900720c */ /* 0x000fe40003f06270 */
[----:B------:R-:W-:-:S11]  /*2350*/  ISETP.GE.AND P1, PT, R10, RZ, PT ;  /* 0x000000ff0a00720c */ /* 0x000fd60003f26270 */
[----:B------:R-:W-:Y:S02]  /*2360*/  @P0 IMAD.MOV.U32 R6, RZ, RZ, RZ ;  /* 0x000000ffff060224 */ /* 0x000fe400078e00ff */
[----:B------:R-:W-:Y:S01]  /*2370*/  @!P0 FFMA R5, R0, 1.84467440737095516160e+19, RZ ;  /* 0x5f80000000058823 */ /* 0x000fe200000000ff */
[----:B------:R-:W-:Y:S02]  /*2380*/  @!P0 IMAD.MOV.U32 R6, RZ, RZ, -0x40 ;  /* 0xffffffc0ff068424 */ /* 0x000fe400078e00ff */
[----:B------:R-:W-:Y:S02]  /*2390*/  @!P1 FFMA R7, R3, 1.84467440737095516160e+19, RZ ;  /* 0x5f80000003079823 */ /* 0x000fe400000000ff */
[----:B------:R-:W-:-:S07]  /*23a0*/  @!P1 VIADD R6, R6, 0x40 ;  /* 0x0000004006069836 */ /* 0x000fce0000000000 */
.L_x_34:
[----:B------:R-:W-:Y:S01]  /*23b0*/  LEA R0, R11, 0xc0800000, 0x17 ;  /* 0xc08000000b007811 */ /* 0x000fe200078eb8ff */
[----:B------:R-:W-:Y:S01]  /*23c0*/  VIADD R8, R8, 0xffffff81 ;  /* 0xffffff8108087836 */ /* 0x000fe20000000000 */
[----:B------:R-:W-:Y:S03]  /*23d0*/  BSSY.RECONVERGENT B2, `(.L_x_39) ;  /* 0x0000035000027945 */ /* 0x000fe60003800200 */
[----:B------:R-:W-:Y:S02]  /*23e0*/  IMAD.IADD R7, R7, 0x1, -R0 ;  /* 0x0000000107077824 */ /* 0x000fe400078e0a00 */
[C---:B------:R-:W-:Y:S01]  /*23f0*/  IMAD R0, R8.reuse, -0x800000, R5 ;  /* 0xff80000008007824 */ /* 0x040fe200078e0205 */
[----:B------:R-:W-:Y:S01]  /*2400*/  IADD3 R5, PT, PT, R8, 0x7f, -R11 ;  /* 0x0000007f08057810 */ /* 0x000fe20007ffe80b */
[----:B------:R-:W0:Y:S01]  /*2410*/  MUFU.RCP R3, R7 ;  /* 0x0000000700037308 */ /* 0x000e220000001000 */
[----:B------:R-:W-:-:S03]  /*2420*/  FADD.FTZ R9, -R7, -RZ ;  /* 0x800000ff07097221 */ /* 0x000fc60000010100 */
[----:B------:R-:W-:Y:S02]  /*2430*/  IMAD.IADD R5, R5, 0x1, R6 ;  /* 0x0000000105057824 */ /* 0x000fe400078e0206 */
[----:B0-----:R-:W-:-:S04]  /*2440*/  FFMA R10, R3, R9, 1 ;  /* 0x3f800000030a7423 */ /* 0x001fc80000000009 */
[----:B------:R-:W-:-:S04]  /*2450*/  FFMA R12, R3, R10, R3 ;  /* 0x0000000a030c7223 */ /* 0x000fc80000000003 */
[----:B------:R-:W-:-:S04]  /*2460*/  FFMA R3, R0, R12, RZ ;  /* 0x0000000c00037223 */ /* 0x000fc800000000ff */
[----:B------:R-:W-:-:S04]  /*2470*/  FFMA R10, R9, R3, R0 ;  /* 0x00000003090a7223 */ /* 0x000fc80000000000 */
[----:B------:R-:W-:-:S04]  /*2480*/  FFMA R13, R12, R10, R3 ;  /* 0x0000000a0c0d7223 */ /* 0x000fc80000000003 */
[----:B------:R-:W-:-:S04]  /*2490*/  FFMA R10, R9, R13, R0 ;  /* 0x0000000d090a7223 */ /* 0x000fc80000000000 */
[----:B------:R-:W-:-:S05]  /*24a0*/  FFMA R0, R12, R10, R13 ;  /* 0x0000000a0c007223 */ /* 0x000fca000000000d */
[----:B------:R-:W-:-:S04]  /*24b0*/  SHF.R.U32.HI R3, RZ, 0x17, R0 ;  /* 0x00000017ff037819 */ /* 0x000fc80000011600 */
[----:B------:R-:W-:-:S05]  /*24c0*/  LOP3.LUT R3, R3, 0xff, RZ, 0xc0, !PT ;  /* 0x000000ff03037812 */ /* 0x000fca00078ec0ff */
[----:B------:R-:W-:-:S04]  /*24d0*/  IMAD.IADD R7, R3, 0x1, R5 ;  /* 0x0000000103077824 */ /* 0x000fc800078e0205 */
[----:B------:R-:W-:-:S05]  /*24e0*/  VIADD R3, R7, 0xffffffff ;  /* 0xffffffff07037836 */ /* 0x000fca0000000000 */
[----:B------:R-:W-:-:S13]  /*24f0*/  ISETP.GE.U32.AND P0, PT, R3, 0xfe, PT ;  /* 0x000000fe0300780c */ /* 0x000fda0003f06070 */
[----:B------:R-:W-:Y:S05]  /*2500*/  @!P0 BRA `(.L_x_40) ;  /* 0x0000000000808947 */ /* 0x000fea0003800000 */
[----:B------:R-:W-:-:S13]  /*2510*/  ISETP.GT.AND P0, PT, R7, 0xfe, PT ;  /* 0x000000fe0700780c */ /* 0x000fda0003f04270 */
[----:B------:R-:W-:Y:S05]  /*2520*/  @P0 BRA `(.L_x_41) ;  /* 0x00000000006c0947 */ /* 0x000fea0003800000 */
[----:B------:R-:W-:-:S13]  /*2530*/  ISETP.GE.AND P0, PT, R7, 0x1, PT ;  /* 0x000000010700780c */ /* 0x000fda0003f06270 */
[----:B------:R-:W-:Y:S05]  /*2540*/  @P0 BRA `(.L_x_42) ;  /* 0x0000000000740947 */ /* 0x000fea0003800000 */
[----:B------:R-:W-:Y:S02]  /*2550*/  ISETP.GE.AND P0, PT, R7, -0x18, PT ;  /* 0xffffffe80700780c */ /* 0x000fe40003f06270 */
[----:B------:R-:W-:-:S11]  /*2560*/  LOP3.LUT R0, R0, 0x80000000, RZ, 0xc0, !PT ;  /* 0x8000000000007812 */ /* 0x000fd600078ec0ff */
[----:B------:R-:W-:Y:S05]  /*2570*/  @!P0 BRA `(.L_x_42) ;  /* 0x0000000000688947 */ /* 0x000fea0003800000 */
[CCC-:B------:R-:W-:Y:S01]  /*2580*/  FFMA.RZ R3, R12.reuse, R10.reuse, R13.reuse ;  /* 0x0000000a0c037223 */ /* 0x1c0fe2000000c00d */
[C---:B------:R-:W-:Y:S02]  /*2590*/  VIADD R8, R7.reuse, 0x20 ;  /* 0x0000002007087836 */ /* 0x040fe40000000000 */
[CCC-:B------:R-:W-:Y:S01]  /*25a0*/  FFMA.RM R6, R12.reuse, R10.reuse, R13.reuse ;  /* 0x0000000a0c067223 */ /* 0x1c0fe2000000400d */
[----:B------:R-:W-:Y:S02]  /*25b0*/  ISETP.NE.AND P2, PT, R7, RZ, PT ;  /* 0x000000ff0700720c */ /* 0x000fe40003f45270 */
[----:B------:R-:W-:Y:S01]  /*25c0*/  LOP3.LUT R5, R3, 0x7fffff, RZ, 0xc0, !PT ;  /* 0x007fffff03057812 */ /* 0x000fe200078ec0ff */
[----:B------:R-:W-:Y:S01]  /*25d0*/  FFMA.RP R3, R12, R10, R13 ;  /* 0x0000000a0c037223 */ /* 0x000fe2000000800d */
[----:B------:R-:W-:Y:S01]  /*25e0*/  ISETP.NE.AND P1, PT, R7, RZ, PT ;  /* 0x000000ff0700720c */ /* 0x000fe20003f25270 */
[----:B------:R-:W-:Y:S01]  /*25f0*/  IMAD.MOV R7, RZ, RZ, -R7 ;  /* 0x000000ffff077224 */ /* 0x000fe200078e0a07 */
[----:B------:R-:W-:-:S02]  /*2600*/  LOP3.LUT R5, R5, 0x800000, RZ, 0xfc, !PT ;  /* 0x0080000005057812 */ /* 0x000fc400078efcff */
[----:B------:R-:W-:Y:S02]  /*2610*/  FSETP.NEU.FTZ.AND P0, PT, R3, R6, PT ;  /* 0x000000060300720b */ /* 0x000fe40003f1d000 */
[----:B------:R-:W-:Y:S02]  /*2620*/  SHF.L.U32 R8, R5, R8, RZ ;  /* 0x0000000805087219 */ /* 0x000fe400000006ff */
[----:B------:R-:W-:Y:S02]  /*2630*/  SEL R6, R7, RZ, P2 ;  /* 0x000000ff07067207 */ /* 0x000fe40001000000 */
[----:B------:R-:W-:Y:S02]  /*2640*/  ISETP.NE.AND P1, PT, R8, RZ, P1 ;  /* 0x000000ff0800720c */ /* 0x000fe40000f25270 */
[----:B------:R-:W-:Y:S02]  /*2650*/  SHF.R.U32.HI R6, RZ, R6, R5 ;  /* 0x00000006ff067219 */ /* 0x000fe40000011605 */
[----:B------:R-:W-:-:S02]  /*2660*/  PLOP3.LUT P0, PT, P0, P1, PT, 0xf8, 0x8f ;  /* 0x00000000008f781c */ /* 0x000fc40000703f70 */
[----:B------:R-:W-:Y:S02]  /*2670*/  SHF.R.U32.HI R8, RZ, 0x1, R6 ;  /* 0x00000001ff087819 */ /* 0x000fe40000011606 */
[----:B------:R-:W-:-:S04]  /*2680*/  SEL R3, RZ, 0x1, !P0 ;  /* 0x00000001ff037807 */ /* 0x000fc80004000000 */
[----:B------:R-:W-:-:S04]  /*2690*/  LOP3.LUT R3, R3, 0x1, R8, 0xf8, !PT ;  /* 0x0000000103037812 */ /* 0x000fc800078ef808 */
[----:B------:R-:W-:-:S05]  /*26a0*/  LOP3.LUT R3, R3, R6, RZ, 0xc0, !PT ;  /* 0x0000000603037212 */ /* 0x000fca00078ec0ff */
[----:B------:R-:W-:-:S05]  /*26b0*/  IMAD.IADD R3, R8, 0x1, R3 ;  /* 0x0000000108037824 */ /* 0x000fca00078e0203 */
[----:B------:R-:W-:Y:S01]  /*26c0*/  LOP3.LUT R0, R3, R0, RZ, 0xfc, !PT ;  /* 0x0000000003007212 */ /* 0x000fe200078efcff */
[----:B------:R-:W-:Y:S06]  /*26d0*/  BRA `(.L_x_42) ;  /* 0x0000000000107947 */ /* 0x000fec0003800000 */
.L_x_41:
[----:B------:R-:W-:-:S04]  /*26e0*/  LOP3.LUT R0, R0, 0x80000000, RZ, 0xc0, !PT ;  /* 0x8000000000007812 */ /* 0x000fc800078ec0ff */
[----:B------:R-:W-:Y:S01]  /*26f0*/  LOP3.LUT R0, R0, 0x7f800000, RZ, 0xfc, !PT ;  /* 0x7f80000000007812 */ /* 0x000fe200078efcff */
[----:B------:R-:W-:Y:S06]  /*2700*/  BRA `(.L_x_42) ;  /* 0x0000000000047947 */ /* 0x000fec0003800000 */
.L_x_40:
[----:B------:R-:W-:-:S07]  /*2710*/  IMAD R0, R5, 0x800000, R0 ;  /* 0x0080000005007824 */ /* 0x000fce00078e0200 */
.L_x_42:
[----:B------:R-:W-:Y:S05]  /*2720*/  BSYNC.RECONVERGENT B2 ;  /* 0x0000000000027941 */ /* 0x000fea0003800200 */
.L_x_39:
[----:B------:R-:W-:Y:S05]  /*2730*/  BRA `(.L_x_43) ;  /* 0x0000000000207947 */ /* 0x000fea0003800000 */
.L_x_38:
[----:B------:R-:W-:-:S04]  /*2740*/  LOP3.LUT R0, R7, 0x80000000, R5, 0x48, !PT ;  /* 0x8000000007007812 */ /* 0x000fc800078e4805 */
[----:B------:R-:W-:Y:S01]  /*2750*/  LOP3.LUT R0, R0, 0x7f800000, RZ, 0xfc, !PT ;  /* 0x7f80000000007812 */ /* 0x000fe200078efcff */
[----:B------:R-:W-:Y:S06]  /*2760*/  BRA `(.L_x_43) ;  /* 0x0000000000147947 */ /* 0x000fec0003800000 */
.L_x_37:
[----:B------:R-:W-:Y:S01]  /*2770*/  LOP3.LUT R0, R7, 0x80000000, R5, 0x48, !PT ;  /* 0x8000000007007812 */ /* 0x000fe200078e4805 */
[----:B------:R-:W-:Y:S06]  /*2780*/  BRA `(.L_x_43) ;  /* 0x00000000000c7947 */ /* 0x000fec0003800000 */
.L_x_36:
[----:B------:R-:W0:Y:S01]  /*2790*/  MUFU.RSQ R0, -QNAN ;  /* 0xffc0000000007908 */ /* 0x000e220000001400 */
[----:B------:R-:W-:Y:S05]  /*27a0*/  BRA `(.L_x_43) ;  /* 0x0000000000047947 */ /* 0x000fea0003800000 */
.L_x_35:
[----:B------:R-:W-:-:S07]  /*27b0*/  FADD.FTZ R0, R0, R3 ;  /* 0x0000000300007221 */ /* 0x000fce0000010000 */
.L_x_43:
[----:B------:R-:W-:Y:S05]  /*27c0*/  BSYNC.RECONVERGENT B1 ;  /* 0x0000000000017941 */ /* 0x000fea0003800200 */
.L_x_33:
[----:B------:R-:W-:-:S04]  /*27d0*/  IMAD.MOV.U32 R3, RZ, RZ, 0x0 ;  /* 0x00000000ff037424 */ /* 0x000fc800078e00ff */
[----:B0-----:R-:W-:Y:S05]  /*27e0*/  RET.REL.NODEC R2 `(cuResize_fp) ;  /* 0xffffffd802047950 */ /* 0x001fea0003c3ffff */
.L_x_44:
[----:B------:R-:W-:-:S00]  /*27f0*/  BRA `(.L_x_44) ;  /* 0xfffffffc00fc7947 */ /* 0x000fc0000383ffff */
[----:B------:R-:W-:-:S00]  /*2800*/  NOP ;  /* 0x0000000000007918 */ /* 0x000fc00000000000 */
[----:B------:R-:W-:-:S00]  /*2810*/  NOP ;  /* 0x0000000000007918 */ /* 0x000fc00000000000 */
[----:B------:R-:W-:-:S00]  /*2820*/  NOP ;  /* 0x0000000000007918 */ /* 0x000fc00000000000 */
[----:B------:R-:W-:-:S00]  /*2830*/  NOP ;  /* 0x0000000000007918 */ /* 0x000fc00000000000 */
[----:B------:R-:W-:-:S00]  /*2840*/  NOP ;  /* 0x0000000000007918 */ /* 0x000fc00000000000 */
[----:B------:R-:W-:-:S00]  /*2850*/  NOP ;  /* 0x0000000000007918 */ /* 0x000fc00000000000 */
[----:B------:R-:W-:-:S00]  /*2860*/  NOP ;  /* 0x0000000000007918 */ /* 0x000fc00000000000 */
[----:B------:R-:W-:-:S00]  /*2870*/  NOP ;  /* 0x0000000000007918 */ /* 0x000fc00000000000 */
.L_x_67:


//--------------------- .text.cuResize            --------------------------
	.section	.text.cuResize,"ax",@progbits
	.align	128
        .global         cuResize
        .type           cuResize,@function
        .size           cuResize,(.L_x_69 - cuResize)
        .other          cuResize,@"STO_CUDA_ENTRY STV_DEFAULT"
cuResize:
.text.cuResize:
        /* <DEDUP_REMOVED lines=129> */
[----:B------:R-:W-:-:S05]  /*0810*/  IMAD.SHL.U32 R8, R6, 0x80, RZ ;  /* 0x0000008006087824 */ /* 0x000fca00078e00ff */
[----:B------:R-:W-:-:S04]  /*0820*/  LOP3.LUT R9, R8, 0x3fffff80, RZ, 0xc0, !PT ;  /* 0x3fffff8008097812 */ /* 0x000fc800078ec0ff */
[----:B------:R-:W-:-:S03]  /*0830*/  LOP3.LUT R13, R9, 0x40000000, RZ, 0xfc, !PT ;  /* 0x40000000090d7812 */ /* 0x000fc600078efcff */
[C---:B------:R-:W-:Y:S01]  /*0840*/  @P1 VIADD R8, R10.reuse, 0xffffff83 ;  /* 0xffffff830a081836 */ /* 0x040fe20000000000 */
[----:B------:R-:W-:-:S04]  /*0850*/  @P1 IADD3 R9, PT, PT, -R10, 0xbd, RZ ;  /* 0x000000bd0a091810 */ /* 0x000fc80007ffe1ff */
[--C-:B------:R-:W-:Y:S02]  /*0860*/  @P1 SHF.L.U64.HI R8, RZ, R8, R13.reuse ;  /* 0x00000008ff081219 */ /* 0x100fe4000001020d */
[----:B------:R-:W-:Y:S02]  /*0870*/  @P1 SHF.R.U64 R11, RZ, R9, R13 ;  /* 0x00000009ff0b1219 */ /* 0x000fe4000000120d */
[----:B------:R-:W-:-:S07]  /*0880*/  @P1 SHF.R.U32.HI R12, RZ, 0x1f, R8 ;  /* 0x0000001fff0c1819 */ /* 0x000fce0000011608 */
.L_x_48:
[----:B------:R-:W-:Y:S05]  /*0890*/  BSYNC.RECONVERGENT B1 ;  /* 0x0000000000017941 */ /* 0x000fea0003800200 */
.L_x_47:
[----:B------:R-:W-:-:S04]  /*08a0*/  IMAD.IADD R12, R11, 0x1, R12 ;  /* 0x000000010b0c7824 */ /* 0x000fc800078e020c */
[----:B------:R-:W-:-:S04]  /*08b0*/  @!P2 IMAD.MOV R12, RZ, RZ, -R12 ;  /* 0x000000ffff0ca224 */ /* 0x000fc800078e0a0c */
[----:B------:R-:W-:-:S07]  /*08c0*/  VIADD R12, R12, 0xffffffff ;  /* 0xffffffff0c0c7836 */ /* 0x000fce0000000000 */
.L_x_46:
[----:B------:R-:W-:Y:S05]  /*08d0*/  BSYNC.RECONVERGENT B0 ;  /* 0x0000000000007941 */ /* 0x000fea0003800200 */
.L_x_45:
        /* <DEDUP_REMOVED lines=27> */
.L_x_52:
[----:B-1----:R-:W-:Y:S05]  /*0a90*/  BSYNC.RECONVERGENT B1 ;  /* 0x0000000000017941 */ /* 0x002fea0003800200 */
.L_x_51:
[----:B------:R-:W-:-:S04]  /*0aa0*/  IMAD.IADD R10, R11, 0x1, R10 ;  /* 0x000000010b0a7824 */ /* 0x000fc800078e020a */
[----:B------:R-:W-:-:S04]  /*0ab0*/  @!P2 IMAD.MOV R10, RZ, RZ, -R10 ;  /* 0x000000ffff0aa224 */ /* 0x000fc800078e0a0a */
[----:B------:R-:W-:-:S07]  /*0ac0*/  VIADD R10, R10, 0xffffffff ;  /* 0xffffffff0a0a7836 */ /* 0x000fce0000000000 */
.L_x_50:
[----:B-1----:R-:W-:Y:S05]  /*0ad0*/  BSYNC.RECONVERGENT B0 ;  /* 0x0000000000007941 */ /* 0x002fea0003800200 */
.L_x_49:
        /* <DEDUP_REMOVED lines=62> */
.L_x_56:
[----:B------:R-:W-:Y:S05]  /*0ec0*/  BSYNC.RECONVERGENT B1 ;  /* 0x0000000000017941 */ /* 0x000fea0003800200 */
.L_x_55:
        /* <DEDUP_REMOVED lines=10> */
.L_x_54:
[----:B------:R-:W-:Y:S05]  /*0f70*/  BSYNC.RECONVERGENT B0 ;  /* 0x0000000000007941 */ /* 0x000fea0003800200 */
.L_x_53:
        /* <DEDUP_REMOVED lines=22> */
.L_x_60:
[----:B------:R-:W-:Y:S05]  /*10e0*/  BSYNC.RECONVERGENT B1 ;  /* 0x0000000000017941 */ /* 0x000fea0003800200 */
.L_x_59:
        /* <DEDUP_REMOVED lines=10> */
.L_x_58:
[----:B------:R-:W-:Y:S05]  /*1190*/  BSYNC.RECONVERGENT B0 ;  /* 0x0000000000007941 */ /* 0x000fea0003800200 */
.L_x_57:
        /* <DEDUP_REMOVED lines=24> */
[----:B------:R-:W-:-:S04]  /*1320*/  PRMT R6, RZ, 0x7610, R6 ;  /* 0x00007610ff067816 */ /* 0x000fc80000000006 */
[----:B------:R-:W-:-:S13]  /*1330*/  FSETP.NAN.AND P0, PT, |R7|, |R7|, PT ;  /* 0x400000070700720b */ /* 0x000fda0003f08200 */
[----:B------:R-:W-:Y:S05]  /*1340*/  @P0 BRA `(.L_x_62) ;  /* 0x0000000000640947 */ /* 0x000fea0003800000 */
[----:B------:R-:W-:Y:S01]  /*1350*/  FSETP.GE.AND P0, PT, R7, 9.22337203685477580800e+18, PT ;  /* 0x5f0000000700780b */ /* 0x000fe20003f06000 */
[----:B------:R-:W-:-:S12]  /*1360*/  IMAD.MOV.U32 R6, RZ, RZ, 0xff ;  /* 0x000000ffff067424 */ /* 0x000fd800078e00ff */
[----:B------:R-:W-:Y:S05]  /*1370*/  @P0 BRA `(.L_x_62) ;  /* 0x0000000000580947 */ /* 0x000fea0003800000 */
[----:B------:R-:W-:Y:S02]  /*1380*/  FSETP.GTU.AND P0, PT, R7, -9.22337203685477580800e+18, PT ;  /* 0xdf0000000700780b */ /* 0x000fe40003f0c000 */
[----:B------:R-:W-:-:S11]  /*1390*/  PRMT R6, RZ, 0x7610, R6 ;  /* 0x00007610ff067816 */ /* 0x000fd60000000006 */
        /* <DEDUP_REMOVED lines=17> */
.L_x_64:
[----:B------:R-:W-:Y:S05]  /*14b0*/  BSYNC.RECONVERGENT B1 ;  /* 0x0000000000017941 */ /* 0x000fea0003800200 */
.L_x_63:
[----:B------:R-:W-:-:S04]  /*14c0*/  IMAD.IADD R6, R9, 0x1, R8 ;  /* 0x0000000109067824 */ /* 0x000fc800078e0208 */
[----:B------:R-:W-:-:S07]  /*14d0*/  @!P1 IMAD.MOV R6, RZ, RZ, -R6 ;  /* 0x000000ffff069224 */ /* 0x000fce00078e0a06 */
.L_x_62:
[----:B------:R-:W-:Y:S05]  /*14e0*/  BSYNC.RECONVERGENT B0 ;  /* 0x0000000000007941 */ /* 0x000fea0003800200 */
.L_x_61:
[----:B------:R-:W0:Y:S01]  /*14f0*/  LDCU.64 UR10, c[0x0][0x388] ;  /* 0x00007100ff0a77ac */ /* 0x000e220008000a00 */
[----:B------:R-:W-:-:S04]  /*1500*/  IMAD R0, R3, UR5, R0 ;  /* 0x0000000503007c24 */ /* 0x000fc8000f8e0200 */
[----:B------:R-:W-:-:S04]  /*1510*/  IMAD R5, R2, R5, R0 ;  /* 0x0000000502057224 */ /* 0x000fc800078e0200 */
[----:B------:R-:W-:-:S05]  /*1520*/  IMAD R5, R4, UR6, R5 ;  /* 0x0000000604057c24 */ /* 0x000fca000f8e0205 */
[----:B0-----:R-:W-:-:S04]  /*1530*/  IADD3 R2, P0, PT, R5, UR10, RZ ;  /* 0x0000000a05027c10 */ /* 0x001fc8000ff1e0ff */
[----:B------:R-:W-:-:S05]  /*1540*/  LEA.HI.X.SX32 R3, R5, UR11, 0x1, P0 ;  /* 0x0000000b05037c11 */ /* 0x000fca00080f0eff */
[----:B------:R-:W-:Y:S01]  /*1550*/  STG.E.U8 desc[UR8][R2.64], R6 ;  /* 0x0000000602007986 */ /* 0x000fe2000c101108 */
[----:B------:R-:W-:Y:S05]  /*1560*/  EXIT ;  /* 0x000000000000794d */ /* 0x000fea0003800000 */
.L_x_65:
        /* <DEDUP_REMOVED lines=9> */
.L_x_69:


//--------------------- .nv.shared.reserved.0     --------------------------
	.section	.nv.shared.reserved.0,"aw",@nobits
	.weak		__nv_reservedSMEM_offset_0_alias
	.size		__nv_reservedSMEM_offset_0_alias, 0, 64
	.other		__nv_reservedSMEM_offset_0_alias,@"STO_CUDA_RESERVED_SHARED STV_DEFAULT"
__nv_reservedSMEM_offset_0_alias:
	.zero		0
	.zero		64


//--------------------- .nv.constant0.cuResize_fp --------------------------
	.section	.nv.constant0.cuResize_fp,"a",@progbits
	.sectionflags	@""
	.align	4
.nv.constant0.cuResize_fp:
	.zero		937


//--------------------- .nv.constant0.cuResize    --------------------------
	.section	.nv.constant0.cuResize,"a",@progbits
	.sectionflags	@""
	.align	4
.nv.constant0.cuResize:
	.zero		936


//--------------------- SYMBOLS --------------------------

	.type		.nv.reservedSmem.offset0,@object
	.size		.nv.reservedSmem.offset0,0x4
